	.headerflags	@"EF_CUDA_TEXMODE_UNIFIED EF_CUDA_64BIT_ADDRESS EF_CUDA_SM89 EF_CUDA_VIRTUAL_SM(EF_CUDA_SM89)"
	.elftype	@"ET_EXEC"


//--------------------- .nv.info                  --------------------------
	.section	.nv.info,"",@"SHT_CUDA_INFO"
	.align	4


	//----- nvinfo : EIATTR_REGCOUNT
	.align		4
        /*0000*/ 	.byte	0x04, 0x2f
        /*0002*/ 	.short	(.L_1 - .L_0)
	.align		4
.L_0:
        /*0004*/ 	.word	index@(triton__0d1d2d3d4d5d6d7d891011de12)
        /*0008*/ 	.word	0x00000080


	//----- nvinfo : EIATTR_MAX_STACK_SIZE
	.align		4
.L_1:
        /*000c*/ 	.byte	0x04, 0x23
        /*000e*/ 	.short	(.L_3 - .L_2)
	.align		4
.L_2:
        /*0010*/ 	.word	index@(triton__0d1d2d3d4d5d6d7d891011de12)
        /*0014*/ 	.word	0x00000000


	//----- nvinfo : EIATTR_MIN_STACK_SIZE
	.align		4
.L_3:
        /*0018*/ 	.byte	0x04, 0x12
        /*001a*/ 	.short	(.L_5 - .L_4)
	.align		4
.L_4:
        /*001c*/ 	.word	index@(triton__0d1d2d3d4d5d6d7d891011de12)
        /*0020*/ 	.word	0x00000000


	//----- nvinfo : EIATTR_FRAME_SIZE
	.align		4
.L_5:
        /*0024*/ 	.byte	0x04, 0x11
        /*0026*/ 	.short	(.L_7 - .L_6)
	.align		4
.L_6:
        /*0028*/ 	.word	index@(triton__0d1d2d3d4d5d6d7d891011de12)
        /*002c*/ 	.word	0x00000000
.L_7:


//--------------------- .nv.info.triton__0d1d2d3d4d5d6d7d891011de12 --------------------------
	.section	.nv.info.triton__0d1d2d3d4d5d6d7d891011de12,"",@"SHT_CUDA_INFO"
	.align	4


	//----- nvinfo : EIATTR_CUDA_API_VERSION
	.align		4
        /*0000*/ 	.byte	0x04, 0x37
        /*0002*/ 	.short	(.L_9 - .L_8)
.L_8:
        /*0004*/ 	.word	0x0000007b


	//----- nvinfo : EIATTR_PARAM_CBANK
	.align		4
.L_9:
        /*0008*/ 	.byte	0x04, 0x0a
        /*000a*/ 	.short	(.L_11 - .L_10)
	.align		4
.L_10:
        /*000c*/ 	.word	index@(.nv.constant0.triton__0d1d2d3d4d5d6d7d891011de12)
        /*0010*/ 	.short	0x0160
        /*0012*/ 	.short	0x0054


	//----- nvinfo : EIATTR_CBANK_PARAM_SIZE
	.align		4
.L_11:
        /*0014*/ 	.byte	0x03, 0x19
        /*0016*/ 	.short	0x0054


	//----- nvinfo : EIATTR_KPARAM_INFO
	.align		4
        /*0018*/ 	.byte	0x04, 0x17
        /*001a*/ 	.short	(.L_13 - .L_12)
.L_12:
        /*001c*/ 	.word	0x00000000
        /*0020*/ 	.short	0x000c
        /*0022*/ 	.short	0x0050
        /*0024*/ 	.byte	0x00, 0xf0, 0x11, 0x00


	//----- nvinfo : EIATTR_KPARAM_INFO
	.align		4
.L_13:
        /*0028*/ 	.byte	0x04, 0x17
        /*002a*/ 	.short	(.L_15 - .L_14)
.L_14:
        /*002c*/ 	.word	0x00000000
        /*0030*/ 	.short	0x000b
        /*0032*/ 	.short	0x004c
        /*0034*/ 	.byte	0x00, 0xf0, 0x11, 0x00


	//----- nvinfo : EIATTR_KPARAM_INFO
	.align		4
.L_15:
        /*0038*/ 	.byte	0x04, 0x17
        /*003a*/ 	.short	(.L_17 - .L_16)
.L_16:
        /*003c*/ 	.word	0x00000000
        /*0040*/ 	.short	0x000a
        /*0042*/ 	.short	0x0048
        /*0044*/ 	.byte	0x00, 0xf0, 0x11, 0x00


	//----- nvinfo : EIATTR_KPARAM_INFO
	.align		4
.L_17:
        /*0048*/ 	.byte	0x04, 0x17
        /*004a*/ 	.short	(.L_19 - .L_18)
.L_18:
        /*004c*/ 	.word	0x00000000
        /*0050*/ 	.short	0x0009
        /*0052*/ 	.short	0x0044
        /*0054*/ 	.byte	0x00, 0xf0, 0x11, 0x00


	//----- nvinfo : EIATTR_KPARAM_INFO
	.align		4
.L_19:
        /*0058*/ 	.byte	0x04, 0x17
        /*005a*/ 	.short	(.L_21 - .L_20)
.L_20:
        /*005c*/ 	.word	0x00000000
        /*0060*/ 	.short	0x0008
        /*0062*/ 	.short	0x0040
        /*0064*/ 	.byte	0x00, 0xf0, 0x11, 0x00


	//----- nvinfo : EIATTR_KPARAM_INFO
	.align		4
.L_21:
        /*0068*/ 	.byte	0x04, 0x17
        /*006a*/ 	.short	(.L_23 - .L_22)
.L_22:
        /*006c*/ 	.word	0x00000000
        /*0070*/ 	.short	0x0007
        /*0072*/ 	.short	0x0038
        /*0074*/ 	.byte	0x00, 0xf0, 0x21, 0x00


	//----- nvinfo : EIATTR_KPARAM_INFO
	.align		4
.L_23:
        /*0078*/ 	.byte	0x04, 0x17
        /*007a*/ 	.short	(.L_25 - .L_24)
.L_24:
        /*007c*/ 	.word	0x00000000
        /*0080*/ 	.short	0x0006
        /*0082*/ 	.short	0x0030
        /*0084*/ 	.byte	0x00, 0xf0, 0x21, 0x00


	//----- nvinfo : EIATTR_KPARAM_INFO
	.align		4
.L_25:
        /*0088*/ 	.byte	0x04, 0x17
        /*008a*/ 	.short	(.L_27 - .L_26)
.L_26:
        /*008c*/ 	.word	0x00000000
        /*0090*/ 	.short	0x0005
        /*0092*/ 	.short	0x0028
        /*0094*/ 	.byte	0x00, 0xf0, 0x21, 0x00


	//----- nvinfo : EIATTR_KPARAM_INFO
	.align		4
.L_27:
        /*0098*/ 	.byte	0x04, 0x17
        /*009a*/ 	.short	(.L_29 - .L_28)
.L_28:
        /*009c*/ 	.word	0x00000000
        /*00a0*/ 	.short	0x0004
        /*00a2*/ 	.short	0x0020
        /*00a4*/ 	.byte	0x00, 0xf0, 0x21, 0x00


	//----- nvinfo : EIATTR_KPARAM_INFO
	.align		4
.L_29:
        /*00a8*/ 	.byte	0x04, 0x17
        /*00aa*/ 	.short	(.L_31 - .L_30)
.L_30:
        /*00ac*/ 	.word	0x00000000
        /*00b0*/ 	.short	0x0003
        /*00b2*/ 	.short	0x0018
        /*00b4*/ 	.byte	0x00, 0xf0, 0x21, 0x00


	//----- nvinfo : EIATTR_KPARAM_INFO
	.align		4
.L_31:
        /*00b8*/ 	.byte	0x04, 0x17
        /*00ba*/ 	.short	(.L_33 - .L_32)
.L_32:
        /*00bc*/ 	.word	0x00000000
        /*00c0*/ 	.short	0x0002
        /*00c2*/ 	.short	0x0010
        /*00c4*/ 	.byte	0x00, 0xf0, 0x21, 0x00


	//----- nvinfo : EIATTR_KPARAM_INFO
	.align		4
.L_33:
        /*00c8*/ 	.byte	0x04, 0x17
        /*00ca*/ 	.short	(.L_35 - .L_34)
.L_34:
        /*00cc*/ 	.word	0x00000000
        /*00d0*/ 	.short	0x0001
        /*00d2*/ 	.short	0x0008
        /*00d4*/ 	.byte	0x00, 0xf0, 0x21, 0x00


	//----- nvinfo : EIATTR_KPARAM_INFO
	.align		4
.L_35:
        /*00d8*/ 	.byte	0x04, 0x17
        /*00da*/ 	.short	(.L_37 - .L_36)
.L_36:
        /*00dc*/ 	.word	0x00000000
        /*00e0*/ 	.short	0x0000
        /*00e2*/ 	.short	0x0000
        /*00e4*/ 	.byte	0x00, 0xf0, 0x21, 0x00


	//----- nvinfo : EIATTR_MAXREG_COUNT
	.align		4
.L_37:
        /*00e8*/ 	.byte	0x03, 0x1b
        /*00ea*/ 	.short	0x00ff


	//----- nvinfo : EIATTR_COOP_GROUP_MASK_REGIDS
	.align		4
        /*00ec*/ 	.byte	0x04, 0x29
        /*00ee*/ 	.short	(.L_39 - .L_38)


	//   ....[0]....
.L_38:
        /*00f0*/ 	.word	0xffffffff


	//   ....[1]....
        /*00f4*/ 	.word	0xffffffff


	//   ....[2]....
        /*00f8*/ 	.word	0xffffffff


	//   ....[3]....
        /*00fc*/ 	.word	0xffffffff


	//   ....[4]....
        /*0100*/ 	.word	0xffffffff


	//   ....[5]....
        /*0104*/ 	.word	0xffffffff


	//   ....[6]....
        /*0108*/ 	.word	0xffffffff


	//   ....[7]....
        /*010c*/ 	.word	0xffffffff


	//   ....[8]....
        /*0110*/ 	.word	0xffffffff


	//   ....[9]....
        /*0114*/ 	.word	0xffffffff


	//   ....[10]....
        /*0118*/ 	.word	0xffffffff


	//   ....[11]....
        /*011c*/ 	.word	0xffffffff


	//   ....[12]....
        /*0120*/ 	.word	0xffffffff


	//   ....[13]....
        /*0124*/ 	.word	0xffffffff


	//   ....[14]....
        /*0128*/ 	.word	0xffffffff


	//   ....[15]....
        /*012c*/ 	.word	0xffffffff


	//   ....[16]....
        /*0130*/ 	.word	0xffffffff


	//   ....[17]....
        /*0134*/ 	.word	0xffffffff


	//   ....[18]....
        /*0138*/ 	.word	0xffffffff


	//   ....[19]....
        /*013c*/ 	.word	0xffffffff


	//   ....[20]....
        /*0140*/ 	.word	0xffffffff


	//   ....[21]....
        /*0144*/ 	.word	0xffffffff


	//   ....[22]....
        /*0148*/ 	.word	0xffffffff


	//   ....[23]....
        /*014c*/ 	.word	0xffffffff


	//----- nvinfo : EIATTR_COOP_GROUP_INSTR_OFFSETS
	.align		4
.L_39:
        /*0150*/ 	.byte	0x04, 0x28
        /*0152*/ 	.short	(.L_41 - .L_40)


	//   ....[0]....
.L_40:
        /*0154*/ 	.word	0x00003d20


	//   ....[1]....
        /*0158*/ 	.word	0x00003f50


	//   ....[2]....
        /*015c*/ 	.word	0x00004040


	//   ....[3]....
        /*0160*/ 	.word	0x000040c0


	//   ....[4]....
        /*0164*/ 	.word	0x00004100


	//   ....[5]....
        /*0168*/ 	.word	0x000041c0


	//   ....[6]....
        /*016c*/ 	.word	0x00004210


	//   ....[7]....
        /*0170*/ 	.word	0x00004250


	//   ....[8]....
        /*0174*/ 	.word	0x00004310


	//   ....[9]....
        /*0178*/ 	.word	0x00004360


	//   ....[10]....
        /*017c*/ 	.word	0x000043b0


	//   ....[11]....
        /*0180*/ 	.word	0x00004470


	//   ....[12]....
        /*0184*/ 	.word	0x000044b0


	//   ....[13]....
        /*0188*/ 	.word	0x00004590


	//   ....[14]....
        /*018c*/ 	.word	0x000045f0


	//   ....[15]....
        /*0190*/ 	.word	0x00004720


	//   ....[16]....
        /*0194*/ 	.word	0x00004730


	//   ....[17]....
        /*0198*/ 	.word	0x00004770


	//   ....[18]....
        /*019c*/ 	.word	0x000047b0


	//   ....[19]....
        /*01a0*/ 	.word	0x00004890


	//   ....[20]....
        /*01a4*/ 	.word	0x00004920


	//   ....[21]....
        /*01a8*/ 	.word	0x00004940


	//   ....[22]....
        /*01ac*/ 	.word	0x00004a20


	//   ....[23]....
        /*01b0*/ 	.word	0x00004a90


	//----- nvinfo : EIATTR_EXIT_INSTR_OFFSETS
	.align		4
.L_41:
        /*01b4*/ 	.byte	0x04, 0x1c
        /*01b6*/ 	.short	(.L_43 - .L_42)


	//   ....[0]....
.L_42:
        /*01b8*/ 	.word	0x00004bc0


	//   ....[1]....
        /*01bc*/ 	.word	0x00004c00


	//----- nvinfo : EIATTR_MAX_THREADS
	.align		4
.L_43:
        /*01c0*/ 	.byte	0x04, 0x05
        /*01c2*/ 	.short	(.L_45 - .L_44)
.L_44:
        /*01c4*/ 	.word	0x00000100
        /*01c8*/ 	.word	0x00000001
        /*01cc*/ 	.word	0x00000001
.L_45:


//--------------------- .nv.rel.action            --------------------------
	.section	.nv.rel.action,"",@"SHT_CUDA_RELOCINFO"
	.align	8
	.sectionentsize	8
        /*0000*/ 	.byte	0x73, 0x00, 0x00, 0x00, 0x00, 0x00, 0x00, 0x00, 0x00, 0x00, 0x00, 0x11, 0x25, 0x00, 0x05, 0x36


//--------------------- .nv.constant0.triton__0d1d2d3d4d5d6d7d891011de12 --------------------------
	.section	.nv.constant0.triton__0d1d2d3d4d5d6d7d891011de12,"a",@progbits
	.align	4
.nv.constant0.triton__0d1d2d3d4d5d6d7d891011de12:
	.zero		436


//--------------------- .text.triton__0d1d2d3d4d5d6d7d891011de12 --------------------------
	.section	.text.triton__0d1d2d3d4d5d6d7d891011de12,"ax",@progbits
	.sectionflags	@"SHF_BARRIERS=1"
	.sectioninfo	@"SHI_REGISTERS=128"
	.align	128
        .global         triton__0d1d2d3d4d5d6d7d891011de12
        .type           triton__0d1d2d3d4d5d6d7d891011de12,@function
        .size           triton__0d1d2d3d4d5d6d7d891011de12,(.L_x_5 - triton__0d1d2d3d4d5d6d7d891011de12)
        .other          triton__0d1d2d3d4d5d6d7d891011de12,@"STO_CUDA_ENTRY STV_DEFAULT"
triton__0d1d2d3d4d5d6d7d891011de12:
.text.triton__0d1d2d3d4d5d6d7d891011de12:
[----:B------:R-:W-:-:S02]  /*0000*/  IMAD.MOV.U32 R1, RZ, RZ, c[0x0][0x28] ;  /* 0x00000a00ff017624 */ /* 0x000fc400078e00ff */
[----:B------:R-:W0:Y:S01]  /*0010*/  S2R R6, SR_CTAID.X ;  /* 0x0000000000067919 */ /* 0x000e220000002500 */
[----:B------:R-:W-:Y:S01]  /*0020*/  ISETP.LT.AND P0, PT, RZ, c[0x0][0x1b0], PT ;  /* 0x00006c00ff007a0c */ /* 0x000fe20003f01270 */
[----:B------:R-:W-:Y:S02]  /*0030*/  ULDC.64 UR4, c[0x0][0x118] ;  /* 0x0000460000047ab9 */ /* 0x000fe40000000a00 */
[----:B------:R-:W1:Y:S01]  /*0040*/  S2R R7, SR_TID.X ;  /* 0x0000000000077919 */ /* 0x000e620000002100 */
[----:B0-----:R-:W-:Y:S02]  /*0050*/  ISETP.GE.AND P1, PT, R6, 0x2c0, PT ;  /* 0x000002c00600780c */ /* 0x001fe40003f26270 */
[----:B-1----:R-:W-:Y:S02]  /*0060*/  LOP3.LUT R8, R7, 0xff, RZ, 0xc0, !PT ;  /* 0x000000ff07087812 */ /* 0x002fe400078ec0ff */
[----:B------:R-:W-:-:S05]  /*0070*/  P2R R0, PR, RZ, 0x2 ;  /* 0x00000002ff007803 */ /* 0x000fca0000000000 */
[----:B------:R-:W-:Y:S05]  /*0080*/  @P0 BRA `(.L_x_0) ;  /* 0x000000f000000947 */ /* 0x000fea0003800000 */
[----:B------:R-:W-:Y:S01]  /*0090*/  IMAD.SHL.U32 R114, R8, 0x2, RZ ;  /* 0x0000000208727824 */ /* 0x000fe200078e00ff */
[----:B------:R-:W-:Y:S01]  /*00a0*/  CS2R R10, SRZ ;  /* 0x00000000000a7805 */ /* 0x000fe2000001ff00 */
[----:B------:R-:W-:Y:S01]  /*00b0*/  IMAD.MOV.U32 R9, RZ, RZ, RZ ;  /* 0x000000ffff097224 */ /* 0x000fe200078e00ff */
[----:B------:R-:W-:Y:S01]  /*00c0*/  CS2R R12, SRZ ;  /* 0x00000000000c7805 */ /* 0x000fe2000001ff00 */
        /* <DEDUP_REMOVED lines=9> */
[----:B------:R-:W-:Y:S01]  /*0160*/  IMAD.MOV.U32 R32, RZ, RZ, RZ ;  /* 0x000000ffff207224 */ /* 0x000fe200078e00ff */
[----:B------:R-:W-:Y:S05]  /*0170*/  BRA `(.L_x_1) ;  /* 0x0000346000007947 */ /* 0x000fea0003800000 */
.L_x_0:
[----:B------:R-:W-:Y:S01]  /*0180*/  IABS R33, c[0x0][0x1a8] ;  /* 0x00006a0000217a13 */ /* 0x000fe20000000000 */
[----:B------:R-:W-:Y:S01]  /*0190*/  IMAD R36, R6, 0x14, RZ ;  /* 0x0000001406247824 */ /* 0x000fe200078e02ff */
[----:B------:R-:W-:Y:S01]  /*01a0*/  SHF.R.S32.HI R5, RZ, 0x1f, R6 ;  /* 0x0000001fff057819 */ /* 0x000fe20000011406 */
[C---:B------:R-:W-:Y:S01]  /*01b0*/  IMAD.SHL.U32 R34, R8.reuse, 0x4, RZ ;  /* 0x0000000408227824 */ /* 0x040fe200078e00ff */
[----:B------:R-:W0:Y:S01]  /*01c0*/  I2F.RP R0, R33 ;  /* 0x0000002100007306 */ /* 0x000e220000209400 */
[C---:B------:R-:W-:Y:S01]  /*01d0*/  LOP3.LUT R37, R8.reuse, 0x100, RZ, 0xfc, !PT ;  /* 0x0000010008257812 */ /* 0x040fe200078efcff */
[C---:B------:R-:W-:Y:S01]  /*01e0*/  IMAD.SHL.U32 R114, R8.reuse, 0x2, RZ ;  /* 0x0000000208727824 */ /* 0x040fe200078e00ff */
[----:B------:R-:W-:Y:S01]  /*01f0*/  LEA.HI R5, R5, R6, RZ, 0x5 ;  /* 0x0000000605057211 */ /* 0x000fe200078f28ff */
[----:B------:R-:W-:Y:S01]  /*0200*/  IMAD.MOV.U32 R41, RZ, RZ, RZ ;  /* 0x000000ffff297224 */ /* 0x000fe200078e00ff */
[C---:B------:R-:W-:Y:S01]  /*0210*/  LOP3.LUT R38, R8.reuse, 0x200, RZ, 0xfc, !PT ;  /* 0x0000020008267812 */ /* 0x040fe200078efcff */
[----:B------:R-:W-:Y:S01]  /*0220*/  CS2R R24, SRZ ;  /* 0x0000000000187805 */ /* 0x000fe2000001ff00 */
[----:B------:R-:W-:Y:S01]  /*0230*/  LOP3.LUT R5, R5, 0xffffffe0, RZ, 0xc0, !PT ;  /* 0xffffffe005057812 */ /* 0x000fe200078ec0ff */
[----:B------:R-:W-:Y:S01]  /*0240*/  CS2R R26, SRZ ;  /* 0x00000000001a7805 */ /* 0x000fe2000001ff00 */
[----:B------:R-:W-:Y:S01]  /*0250*/  LOP3.LUT R39, R8, 0x300, RZ, 0xfc, !PT ;  /* 0x0000030008277812 */ /* 0x000fe200078efcff */
[----:B------:R-:W-:Y:S01]  /*0260*/  CS2R R28, SRZ ;  /* 0x00000000001c7805 */ /* 0x000fe2000001ff00 */
[----:B------:R-:W-:Y:S01]  /*0270*/  CS2R R30, SRZ ;  /* 0x00000000001e7805 */ /* 0x000fe2000001ff00 */
[----:B------:R-:W-:Y:S01]  /*0280*/  IMAD.MOV.U32 R32, RZ, RZ, RZ ;  /* 0x000000ffff207224 */ /* 0x000fe200078e00ff */
[----:B------:R-:W-:Y:S01]  /*0290*/  CS2R R10, SRZ ;  /* 0x00000000000a7805 */ /* 0x000fe2000001ff00 */
[----:B------:R-:W-:Y:S01]  /*02a0*/  IMAD.MOV.U32 R9, RZ, RZ, RZ ;  /* 0x000000ffff097224 */ /* 0x000fe200078e00ff */
[----:B------:R-:W-:Y:S01]  /*02b0*/  CS2R R12, SRZ ;  /* 0x00000000000c7805 */ /* 0x000fe2000001ff00 */
[----:B0-----:R-:W0:Y:S01]  /*02c0*/  MUFU.RCP R0, R0 ;  /* 0x0000000000007308 */ /* 0x001e220000001000 */
[----:B------:R-:W-:Y:S01]  /*02d0*/  CS2R R14, SRZ ;  /* 0x00000000000e7805 */ /* 0x000fe2000001ff00 */
[----:B------:R-:W-:Y:S01]  /*02e0*/  CS2R R16, SRZ ;  /* 0x0000000000107805 */ /* 0x000fe2000001ff00 */
[----:B------:R-:W-:Y:S01]  /*02f0*/  CS2R R18, SRZ ;  /* 0x0000000000127805 */ /* 0x000fe2000001ff00 */
[----:B------:R-:W-:Y:S01]  /*0300*/  CS2R R20, SRZ ;  /* 0x0000000000147805 */ /* 0x000fe2000001ff00 */
[----:B------:R-:W-:Y:S01]  /*0310*/  CS2R R22, SRZ ;  /* 0x0000000000167805 */ /* 0x000fe2000001ff00 */
[----:B------:R-:W-:Y:S01]  /*0320*/  IMAD.IADD R42, R6, 0x1, -R5 ;  /* 0x00000001062a7824 */ /* 0x000fe200078e0a05 */
[----:B0-----:R-:W-:-:S04]  /*0330*/  IADD3 R2, R0, 0xffffffe, RZ ;  /* 0x0ffffffe00027810 */ /* 0x001fc80007ffe0ff */
[----:B------:R0:W1:Y:S02]  /*0340*/  F2I.FTZ.U32.TRUNC.NTZ R3, R2 ;  /* 0x0000000200037305 */ /* 0x000064000021f000 */
[----:B0-----:R-:W-:Y:S02]  /*0350*/  IMAD.MOV.U32 R2, RZ, RZ, RZ ;  /* 0x000000ffff027224 */ /* 0x001fe400078e00ff */
[----:B-1----:R-:W-:-:S04]  /*0360*/  IMAD.MOV R4, RZ, RZ, -R3 ;  /* 0x000000ffff047224 */ /* 0x002fc800078e0a03 */
[----:B------:R-:W-:-:S04]  /*0370*/  IMAD R35, R4, R33, RZ ;  /* 0x0000002104237224 */ /* 0x000fc800078e02ff */
[----:B------:R-:W-:-:S04]  /*0380*/  IMAD.HI.U32 R35, R3, R35, R2 ;  /* 0x0000002303237227 */ /* 0x000fc800078e0002 */
[----:B------:R-:W-:-:S04]  /*0390*/  IMAD R3, R36, c[0x0][0x1a0], RZ ;  /* 0x0000680024037a24 */ /* 0x000fc800078e02ff */
[----:B------:R-:W-:-:S02]  /*03a0*/  IMAD R40, R3, c[0x0][0x1a4], R34 ;  /* 0x0000690003287a24 */ /* 0x000fc400078e0222 */
.L_x_3:
[----:B------:R-:W-:Y:S01]  /*03b0*/  IABS R57, c[0x0][0x1a8] ;  /* 0x00006a0000397a13 */ /* 0x000fe20000000000 */
[--C-:B------:R-:W-:Y:S01]  /*03c0*/  IMAD.IADD R88, R8, 0x1, R41.reuse ;  /* 0x0000000108587824 */ /* 0x100fe200078e0229 */
[----:B------:R-:W-:Y:S01]  /*03d0*/  ISETP.GE.AND P6, PT, R6, 0x2c0, PT ;  /* 0x000002c00600780c */ /* 0x000fe20003fc6270 */
[----:B------:R-:W-:Y:S01]  /*03e0*/  IMAD.IADD R75, R40, 0x1, R41 ;  /* 0x00000001284b7824 */ /* 0x000fe200078e0229 */
[----:B------:R-:W0:Y:S01]  /*03f0*/  I2F.RP R43, R57 ;  /* 0x00000039002b7306 */ /* 0x000e220000209400 */
[----:B------:R-:W-:Y:S01]  /*0400*/  LOP3.LUT R125, RZ, c[0x0][0x1a8], RZ, 0x33, !PT ;  /* 0x00006a00ff7d7a12 */ /* 0x000fe200078e33ff */
[----:B------:R-:W-:Y:S01]  /*0410*/  IMAD.MOV.U32 R80, RZ, RZ, 0x2 ;  /* 0x00000002ff507424 */ /* 0x000fe200078e00ff */
[----:B------:R-:W-:Y:S02]  /*0420*/  IABS R0, R88 ;  /* 0x0000005800007213 */ /* 0x000fe40000000000 */
[C---:B------:R-:W-:Y:S02]  /*0430*/  IADD3 R91, R88.reuse, 0x100, RZ ;  /* 0x00000100585b7810 */ /* 0x040fe40007ffe0ff */
[C---:B------:R-:W-:Y:S01]  /*0440*/  IADD3 R90, R88.reuse, 0x200, RZ ;  /* 0x00000200585a7810 */ /* 0x040fe20007ffe0ff */
[----:B------:R-:W-:Y:S01]  /*0450*/  IMAD.HI.U32 R4, R35, R0, RZ ;  /* 0x0000000023047227 */ /* 0x000fe200078e00ff */
[----:B------:R-:W-:-:S02]  /*0460*/  IADD3 R89, R88, 0x300, RZ ;  /* 0x0000030058597810 */ /* 0x000fc40007ffe0ff */
[----:B------:R-:W-:Y:S01]  /*0470*/  IABS R46, R90 ;  /* 0x0000005a002e7213 */ /* 0x000fe20000000000 */
[----:B------:R-:W-:Y:S01]  /*0480*/  IMAD.MOV R5, RZ, RZ, -R4 ;  /* 0x000000ffff057224 */ /* 0x000fe200078e0a04 */
[----:B------:R-:W-:Y:S02]  /*0490*/  IABS R48, R89 ;  /* 0x0000005900307213 */ /* 0x000fe40000000000 */
[C---:B------:R-:W-:Y:S01]  /*04a0*/  IADD3 R87, R88.reuse, 0x400, RZ ;  /* 0x0000040058577810 */ /* 0x040fe20007ffe0ff */
[----:B0-----:R-:W0:Y:S01]  /*04b0*/  MUFU.RCP R43, R43 ;  /* 0x0000002b002b7308 */ /* 0x001e220000001000 */
[----:B------:R-:W-:Y:S01]  /*04c0*/  IMAD R0, R57, R5, R0 ;  /* 0x0000000539007224 */ /* 0x000fe200078e0200 */
[----:B------:R-:W-:Y:S02]  /*04d0*/  IADD3 R86, R88, 0x500, RZ ;  /* 0x0000050058567810 */ /* 0x000fe40007ffe0ff */
[----:B------:R-:W-:Y:S02]  /*04e0*/  IABS R50, R87 ;  /* 0x0000005700327213 */ /* 0x000fe40000000000 */
[----:B------:R-:W-:-:S02]  /*04f0*/  ISETP.GT.U32.AND P4, PT, R33, R0, PT ;  /* 0x000000002100720c */ /* 0x000fc40003f84070 */
[----:B------:R-:W-:Y:S02]  /*0500*/  IABS R52, R86 ;  /* 0x0000005600347213 */ /* 0x000fe40000000000 */
[C---:B------:R-:W-:Y:S02]  /*0510*/  IADD3 R85, R75.reuse, 0x1, RZ ;  /* 0x000000014b557810 */ /* 0x040fe40007ffe0ff */
[C---:B------:R-:W-:Y:S02]  /*0520*/  IADD3 R95, R75.reuse, 0x3, RZ ;  /* 0x000000034b5f7810 */ /* 0x040fe40007ffe0ff */
[----:B------:R-:W-:Y:S02]  /*0530*/  IADD3 R79, R75, 0x2, RZ ;  /* 0x000000024b4f7810 */ /* 0x000fe40007ffe0ff */
[----:B0-----:R-:W-:Y:S02]  /*0540*/  IADD3 R2, R43, 0xffffffe, RZ ;  /* 0x0ffffffe2b027810 */ /* 0x001fe40007ffe0ff */
[----:B------:R-:W-:Y:S01]  /*0550*/  PRMT R68, RZ, 0x7610, R68 ;  /* 0x00007610ff447816 */ /* 0x000fe20000000044 */
[----:B------:R-:W-:Y:S01]  /*0560*/  @!P4 IMAD.IADD R0, R0, 0x1, -R57 ;  /* 0x000000010000c824 */ /* 0x000fe200078e0a39 */
[----:B------:R0:W1:Y:S01]  /*0570*/  F2I.FTZ.U32.TRUNC.NTZ R3, R2 ;  /* 0x0000000200037305 */ /* 0x000062000021f000 */
[----:B------:R-:W-:-:S02]  /*0580*/  @!P4 IADD3 R4, R4, 0x1, RZ ;  /* 0x000000010404c810 */ /* 0x000fc40007ffe0ff */
[----:B------:R-:W-:Y:S02]  /*0590*/  PRMT R66, RZ, 0x7610, R66 ;  /* 0x00007610ff427816 */ /* 0x000fe40000000042 */
[----:B------:R-:W-:Y:S01]  /*05a0*/  ISETP.GE.U32.AND P1, PT, R0, R33, PT ;  /* 0x000000210000720c */ /* 0x000fe20003f26070 */
[----:B------:R-:W-:Y:S01]  /*05b0*/  IMAD.MOV.U32 R33, RZ, RZ, R57 ;  /* 0x000000ffff217224 */ /* 0x000fe200078e0039 */
[----:B------:R-:W-:Y:S01]  /*05c0*/  IADD3 R0, R88, 0x700, RZ ;  /* 0x0000070058007810 */ /* 0x000fe20007ffe0ff */
[----:B0-----:R-:W-:Y:S01]  /*05d0*/  IMAD.MOV.U32 R2, RZ, RZ, RZ ;  /* 0x000000ffff027224 */ /* 0x001fe200078e00ff */
[C---:B------:R-:W-:Y:S02]  /*05e0*/  IADD3 R83, R75.reuse, 0x400, RZ ;  /* 0x000004004b537810 */ /* 0x040fe40007ffe0ff */
[----:B------:R-:W-:Y:S02]  /*05f0*/  IABS R56, R0 ;  /* 0x0000000000387213 */ /* 0x000fe40000000000 */
[C---:B------:R-:W-:Y:S01]  /*0600*/  IADD3 R67, R75.reuse, 0x401, RZ ;  /* 0x000004014b437810 */ /* 0x040fe20007ffe0ff */
[----:B-1----:R-:W-:Y:S01]  /*0610*/  IMAD.MOV R44, RZ, RZ, -R3 ;  /* 0x000000ffff2c7224 */ /* 0x002fe200078e0a03 */
[----:B------:R-:W-:-:S03]  /*0620*/  IADD3 R71, R75, 0x402, RZ ;  /* 0x000004024b477810 */ /* 0x000fc60007ffe0ff */
[----:B------:R-:W-:Y:S01]  /*0630*/  @P1 IADD3 R4, R4, 0x1, RZ ;  /* 0x0000000104041810 */ /* 0x000fe20007ffe0ff */
[----:B------:R-:W-:Y:S01]  /*0640*/  IMAD R35, R44, R57, RZ ;  /* 0x000000392c237224 */ /* 0x000fe200078e02ff */
[----:B------:R-:W-:Y:S02]  /*0650*/  IABS R44, R91 ;  /* 0x0000005b002c7213 */ /* 0x000fe40000000000 */
[----:B------:R-:W-:Y:S01]  /*0660*/  IADD3 R81, R75, 0x403, RZ ;  /* 0x000004034b517810 */ /* 0x000fe20007ffe0ff */
[----:B------:R-:W-:Y:S01]  /*0670*/  IMAD.HI.U32 R35, R3, R35, R2 ;  /* 0x0000002303237227 */ /* 0x000fe200078e0002 */
[----:B------:R-:W-:Y:S02]  /*0680*/  IADD3 R2, R88, 0x600, RZ ;  /* 0x0000060058027810 */ /* 0x000fe40007ffe0ff */
[----:B------:R-:W-:Y:S02]  /*0690*/  PRMT R69, RZ, 0x7610, R69 ;  /* 0x00007610ff457816 */ /* 0x000fe40000000045 */
[----:B------:R-:W-:Y:S01]  /*06a0*/  IABS R54, R2 ;  /* 0x0000000200367213 */ /* 0x000fe20000000000 */
[----:B------:R-:W-:Y:S01]  /*06b0*/  IMAD.HI.U32 R3, R35, R44, RZ ;  /* 0x0000002c23037227 */ /* 0x000fe200078e00ff */
[----:B------:R-:W-:-:S02]  /*06c0*/  PRMT R70, RZ, 0x7610, R70 ;  /* 0x00007610ff467816 */ /* 0x000fc40000000046 */
[----:B------:R-:W-:Y:S01]  /*06d0*/  PRMT R72, RZ, 0x7610, R72 ;  /* 0x00007610ff487816 */ /* 0x000fe20000000048 */
[----:B------:R-:W-:Y:S01]  /*06e0*/  IMAD.MOV R45, RZ, RZ, -R3 ;  /* 0x000000ffff2d7224 */ /* 0x000fe200078e0a03 */
[----:B------:R-:W-:Y:S01]  /*06f0*/  PRMT R74, RZ, 0x7610, R74 ;  /* 0x00007610ff4a7816 */ /* 0x000fe2000000004a */
[----:B------:R-:W-:-:S04]  /*0700*/  IMAD.HI.U32 R5, R35, R46, RZ ;  /* 0x0000002e23057227 */ /* 0x000fc800078e00ff */
[----:B------:R-:W-:Y:S02]  /*0710*/  IMAD R44, R57, R45, R44 ;  /* 0x0000002d392c7224 */ /* 0x000fe400078e022c */
[----:B------:R-:W-:Y:S02]  /*0720*/  IMAD.MOV R45, RZ, RZ, -R5 ;  /* 0x000000ffff2d7224 */ /* 0x000fe400078e0a05 */
[----:B------:R-:W-:Y:S01]  /*0730*/  IMAD.HI.U32 R43, R35, R48, RZ ;  /* 0x00000030232b7227 */ /* 0x000fe200078e00ff */
[----:B------:R-:W-:-:S03]  /*0740*/  ISETP.GT.U32.AND P3, PT, R33, R44, PT ;  /* 0x0000002c2100720c */ /* 0x000fc60003f64070 */
[----:B------:R-:W-:Y:S02]  /*0750*/  IMAD R46, R57, R45, R46 ;  /* 0x0000002d392e7224 */ /* 0x000fe400078e022e */
[----:B------:R-:W-:Y:S02]  /*0760*/  IMAD.MOV R47, RZ, RZ, -R43 ;  /* 0x000000ffff2f7224 */ /* 0x000fe400078e0a2b */
[----:B------:R-:W-:Y:S01]  /*0770*/  IMAD.HI.U32 R45, R35, R50, RZ ;  /* 0x00000032232d7227 */ /* 0x000fe200078e00ff */
[----:B------:R-:W-:-:S03]  /*0780*/  ISETP.GT.U32.AND P2, PT, R33, R46, PT ;  /* 0x0000002e2100720c */ /* 0x000fc60003f44070 */
[----:B------:R-:W-:Y:S02]  /*0790*/  IMAD R48, R57, R47, R48 ;  /* 0x0000002f39307224 */ /* 0x000fe400078e0230 */
[----:B------:R-:W-:Y:S01]  /*07a0*/  @!P3 IMAD.IADD R44, R44, 0x1, -R57 ;  /* 0x000000012c2cb824 */ /* 0x000fe200078e0a39 */
[----:B------:R-:W-:Y:S01]  /*07b0*/  @!P3 IADD3 R3, R3, 0x1, RZ ;  /* 0x000000010303b810 */ /* 0x000fe20007ffe0ff */
[----:B------:R-:W-:Y:S01]  /*07c0*/  IMAD.MOV R47, RZ, RZ, -R45 ;  /* 0x000000ffff2f7224 */ /* 0x000fe200078e0a2d */
[----:B------:R-:W-:Y:S01]  /*07d0*/  ISETP.GT.U32.AND P0, PT, R33, R48, PT ;  /* 0x000000302100720c */ /* 0x000fe20003f04070 */
[----:B------:R-:W-:Y:S01]  /*07e0*/  IMAD.HI.U32 R49, R35, R54, RZ ;  /* 0x0000003623317227 */ /* 0x000fe200078e00ff */
[----:B------:R-:W-:-:S03]  /*07f0*/  ISETP.GE.U32.AND P5, PT, R44, R33, PT ;  /* 0x000000212c00720c */ /* 0x000fc60003fa6070 */
[----:B------:R-:W-:Y:S01]  /*0800*/  IMAD.HI.U32 R44, R35, R52, RZ ;  /* 0x00000034232c7227 */ /* 0x000fe200078e00ff */
[----:B------:R-:W-:-:S03]  /*0810*/  @!P2 IADD3 R5, R5, 0x1, RZ ;  /* 0x000000010505a810 */ /* 0x000fc60007ffe0ff */
[----:B------:R-:W-:Y:S02]  /*0820*/  IMAD R50, R57, R47, R50 ;  /* 0x0000002f39327224 */ /* 0x000fe400078e0232 */
[----:B------:R-:W-:Y:S02]  /*0830*/  @!P2 IMAD.IADD R46, R46, 0x1, -R57 ;  /* 0x000000012e2ea824 */ /* 0x000fe400078e0a39 */
[----:B------:R-:W-:Y:S01]  /*0840*/  IMAD.MOV R47, RZ, RZ, -R44 ;  /* 0x000000ffff2f7224 */ /* 0x000fe200078e0a2c */
[----:B------:R-:W-:Y:S01]  /*0850*/  ISETP.GT.U32.AND P1, PT, R33, R50, PT ;  /* 0x000000322100720c */ /* 0x000fe20003f24070 */
[----:B------:R-:W-:Y:S01]  /*0860*/  IMAD.MOV R53, RZ, RZ, -R49 ;  /* 0x000000ffff357224 */ /* 0x000fe200078e0a31 */
[----:B------:R-:W-:Y:S01]  /*0870*/  ISETP.GE.U32.AND P4, PT, R46, R33, PT ;  /* 0x000000212e00720c */ /* 0x000fe20003f86070 */
[----:B------:R-:W-:Y:S01]  /*0880*/  IMAD R46, R57, R47, R52 ;  /* 0x0000002f392e7224 */ /* 0x000fe200078e0234 */
[----:B------:R-:W-:Y:S01]  /*0890*/  @P5 IADD3 R3, R3, 0x1, RZ ;  /* 0x0000000103035810 */ /* 0x000fe20007ffe0ff */
[----:B------:R-:W-:Y:S01]  /*08a0*/  IMAD.HI.U32 R51, R35, R56, RZ ;  /* 0x0000003823337227 */ /* 0x000fe200078e00ff */
[----:B------:R-:W-:-:S02]  /*08b0*/  @!P0 IADD3 R43, R43, 0x1, RZ ;  /* 0x000000012b2b8810 */ /* 0x000fc40007ffe0ff */
[----:B------:R-:W-:Y:S01]  /*08c0*/  ISETP.GT.U32.AND P3, PT, R33, R46, PT ;  /* 0x0000002e2100720c */ /* 0x000fe20003f64070 */
[----:B------:R-:W-:Y:S02]  /*08d0*/  IMAD R52, R57, R53, R54 ;  /* 0x0000003539347224 */ /* 0x000fe400078e0236 */
[----:B------:R-:W-:Y:S02]  /*08e0*/  IMAD.MOV R55, RZ, RZ, -R51 ;  /* 0x000000ffff377224 */ /* 0x000fe400078e0a33 */
[--C-:B------:R-:W-:Y:S01]  /*08f0*/  @!P0 IMAD.IADD R48, R48, 0x1, -R57.reuse ;  /* 0x0000000130308824 */ /* 0x100fe200078e0a39 */
[----:B------:R-:W-:Y:S01]  /*0900*/  ISETP.GT.U32.AND P2, PT, R33, R52, PT ;  /* 0x000000342100720c */ /* 0x000fe20003f44070 */
[----:B------:R-:W-:Y:S01]  /*0910*/  IMAD R54, R57, R55, R56 ;  /* 0x0000003739367224 */ /* 0x000fe200078e0238 */
[----:B------:R-:W-:Y:S01]  /*0920*/  @P4 IADD3 R5, R5, 0x1, RZ ;  /* 0x0000000105054810 */ /* 0x000fe20007ffe0ff */
[----:B------:R-:W-:Y:S01]  /*0930*/  @!P1 IMAD.IADD R50, R50, 0x1, -R57 ;  /* 0x0000000132329824 */ /* 0x000fe200078e0a39 */
[----:B------:R-:W-:-:S02]  /*0940*/  ISETP.GE.U32.AND P5, PT, R48, R33, PT ;  /* 0x000000213000720c */ /* 0x000fc40003fa6070 */
[----:B------:R-:W-:Y:S01]  /*0950*/  ISETP.GT.U32.AND P4, PT, R33, R54, PT ;  /* 0x000000362100720c */ /* 0x000fe20003f84070 */
[--C-:B------:R-:W-:Y:S01]  /*0960*/  @!P3 IMAD.IADD R46, R46, 0x1, -R57.reuse ;  /* 0x000000012e2eb824 */ /* 0x100fe200078e0a39 */
[----:B------:R-:W-:Y:S02]  /*0970*/  ISETP.GE.U32.AND P0, PT, R50, R33, PT ;  /* 0x000000213200720c */ /* 0x000fe40003f06070 */
[----:B------:R-:W-:Y:S02]  /*0980*/  @!P1 IADD3 R45, R45, 0x1, RZ ;  /* 0x000000012d2d9810 */ /* 0x000fe40007ffe0ff */
[----:B------:R-:W-:Y:S01]  /*0990*/  @!P3 IADD3 R44, R44, 0x1, RZ ;  /* 0x000000012c2cb810 */ /* 0x000fe20007ffe0ff */
[----:B------:R-:W-:Y:S01]  /*09a0*/  @!P2 IMAD.IADD R52, R52, 0x1, -R57 ;  /* 0x000000013434a824 */ /* 0x000fe200078e0a39 */
[----:B------:R-:W-:Y:S02]  /*09b0*/  @!P2 IADD3 R49, R49, 0x1, RZ ;  /* 0x000000013131a810 */ /* 0x000fe40007ffe0ff */
[----:B------:R-:W-:-:S02]  /*09c0*/  LOP3.LUT R48, R90, c[0x0][0x1a8], RZ, 0x3c, !PT ;  /* 0x00006a005a307a12 */ /* 0x000fc400078e3cff */
[-C--:B------:R-:W-:Y:S01]  /*09d0*/  ISETP.GE.U32.AND P1, PT, R52, R33.reuse, PT ;  /* 0x000000213400720c */ /* 0x080fe20003f26070 */
[----:B------:R-:W-:Y:S01]  /*09e0*/  @!P4 IMAD.IADD R54, R54, 0x1, -R57 ;  /* 0x000000013636c824 */ /* 0x000fe200078e0a39 */
[----:B------:R-:W-:Y:S01]  /*09f0*/  @P5 IADD3 R43, R43, 0x1, RZ ;  /* 0x000000012b2b5810 */ /* 0x000fe20007ffe0ff */
[----:B------:R-:W-:Y:S01]  /*0a00*/  IMAD.IADD R52, R34, 0x1, R41 ;  /* 0x0000000122347824 */ /* 0x000fe200078e0229 */
[----:B------:R-:W-:Y:S02]  /*0a10*/  ISETP.GE.U32.AND P5, PT, R46, R33, PT ;  /* 0x000000212e00720c */ /* 0x000fe40003fa6070 */
[----:B------:R-:W-:Y:S01]  /*0a20*/  LOP3.LUT R46, R88, c[0x0][0x1a8], RZ, 0x3c, !PT ;  /* 0x00006a00582e7a12 */ /* 0x000fe200078e3cff */
[----:B------:R-:W-:Y:S01]  /*0a30*/  IMAD.MOV.U32 R106, RZ, RZ, R43 ;  /* 0x000000ffff6a7224 */ /* 0x000fe200078e002b */
[----:B------:R-:W-:Y:S02]  /*0a40*/  @P0 IADD3 R45, R45, 0x1, RZ ;  /* 0x000000012d2d0810 */ /* 0x000fe40007ffe0ff */
[----:B------:R-:W-:-:S02]  /*0a50*/  ISETP.GE.AND P0, PT, R46, RZ, PT ;  /* 0x000000ff2e00720c */ /* 0x000fc40003f06270 */
[----:B------:R-:W-:Y:S02]  /*0a60*/  ISETP.GE.U32.AND P3, PT, R54, R33, PT ;  /* 0x000000213600720c */ /* 0x000fe40003f66070 */
[----:B------:R-:W-:Y:S02]  /*0a70*/  LOP3.LUT R46, R91, c[0x0][0x1a8], RZ, 0x3c, !PT ;  /* 0x00006a005b2e7a12 */ /* 0x000fe400078e3cff */
[----:B------:R-:W-:Y:S02]  /*0a80*/  @P1 IADD3 R49, R49, 0x1, RZ ;  /* 0x0000000131311810 */ /* 0x000fe40007ffe0ff */
[----:B------:R-:W-:Y:S02]  /*0a90*/  ISETP.GE.AND P2, PT, R46, RZ, PT ;  /* 0x000000ff2e00720c */ /* 0x000fe40003f46270 */
[----:B------:R-:W-:Y:S02]  /*0aa0*/  LOP3.LUT R46, R89, c[0x0][0x1a8], RZ, 0x3c, !PT ;  /* 0x00006a00592e7a12 */ /* 0x000fe400078e3cff */
[----:B------:R-:W-:Y:S01]  /*0ab0*/  ISETP.GE.AND P1, PT, R48, RZ, PT ;  /* 0x000000ff3000720c */ /* 0x000fe20003f26270 */
[----:B------:R-:W-:Y:S01]  /*0ac0*/  @!P0 IMAD.MOV R4, RZ, RZ, -R4 ;  /* 0x000000ffff048224 */ /* 0x000fe200078e0a04 */
[----:B------:R-:W-:-:S02]  /*0ad0*/  @!P4 IADD3 R51, R51, 0x1, RZ ;  /* 0x000000013333c810 */ /* 0x000fc40007ffe0ff */
[----:B------:R-:W-:Y:S02]  /*0ae0*/  ISETP.GE.AND P4, PT, R46, RZ, PT ;  /* 0x000000ff2e00720c */ /* 0x000fe40003f86270 */
[----:B------:R-:W-:Y:S02]  /*0af0*/  LOP3.LUT R46, R87, c[0x0][0x1a8], RZ, 0x3c, !PT ;  /* 0x00006a00572e7a12 */ /* 0x000fe400078e3cff */
[----:B------:R-:W-:Y:S01]  /*0b00*/  LOP3.LUT R48, R86, c[0x0][0x1a8], RZ, 0x3c, !PT ;  /* 0x00006a0056307a12 */ /* 0x000fe200078e3cff */
[----:B------:R-:W-:Y:S01]  /*0b10*/  @!P2 IMAD.MOV R3, RZ, RZ, -R3 ;  /* 0x000000ffff03a224 */ /* 0x000fe200078e0a03 */
[----:B------:R-:W-:Y:S02]  /*0b20*/  @P3 IADD3 R51, R51, 0x1, RZ ;  /* 0x0000000133333810 */ /* 0x000fe40007ffe0ff */
[----:B------:R-:W-:Y:S01]  /*0b30*/  ISETP.GE.AND P3, PT, R46, RZ, PT ;  /* 0x000000ff2e00720c */ /* 0x000fe20003f66270 */
[----:B------:R-:W-:Y:S01]  /*0b40*/  @!P1 IMAD.MOV R5, RZ, RZ, -R5 ;  /* 0x000000ffff059224 */ /* 0x000fe200078e0a05 */
[----:B------:R-:W-:-:S02]  /*0b50*/  ISETP.GE.AND P0, PT, R48, RZ, PT ;  /* 0x000000ff3000720c */ /* 0x000fc40003f06270 */
[----:B------:R-:W-:Y:S01]  /*0b60*/  LOP3.LUT R46, R2, c[0x0][0x1a8], RZ, 0x3c, !PT ;  /* 0x00006a00022e7a12 */ /* 0x000fe200078e3cff */
[----:B------:R-:W-:Y:S01]  /*0b70*/  @!P4 IMAD.MOV R106, RZ, RZ, -R106 ;  /* 0x000000ffff6ac224 */ /* 0x000fe200078e0a6a */
[----:B------:R-:W-:Y:S02]  /*0b80*/  LOP3.LUT R48, R0, c[0x0][0x1a8], RZ, 0x3c, !PT ;  /* 0x00006a0000307a12 */ /* 0x000fe400078e3cff */
[----:B------:R-:W-:Y:S02]  /*0b90*/  ISETP.GE.AND P2, PT, R46, RZ, PT ;  /* 0x000000ff2e00720c */ /* 0x000fe40003f46270 */
[----:B------:R-:W-:Y:S01]  /*0ba0*/  ISETP.GE.AND P1, PT, R48, RZ, PT ;  /* 0x000000ff3000720c */ /* 0x000fe20003f26270 */
[----:B------:R-:W-:Y:S01]  /*0bb0*/  IMAD.MOV.U32 R48, RZ, RZ, R45 ;  /* 0x000000ffff307224 */ /* 0x000fe200078e002d */
[----:B------:R-:W-:Y:S02]  /*0bc0*/  IADD3 R46, R52, 0x2, RZ ;  /* 0x00000002342e7810 */ /* 0x000fe40007ffe0ff */
[----:B------:R-:W-:Y:S01]  /*0bd0*/  @P5 IADD3 R44, R44, 0x1, RZ ;  /* 0x000000012c2c5810 */ /* 0x000fe20007ffe0ff */
[----:B------:R-:W-:Y:S01]  /*0be0*/  @!P3 IMAD.MOV R48, RZ, RZ, -R48 ;  /* 0x000000ffff30b224 */ /* 0x000fe200078e0a30 */
[----:B------:R-:W-:-:S02]  /*0bf0*/  ISETP.LT.AND P4, PT, R46, c[0x0][0x1b0], !P6 ;  /* 0x00006c002e007a0c */ /* 0x000fc40007781270 */
[C---:B------:R-:W-:Y:S01]  /*0c00*/  IADD3 R47, R52.reuse, 0x1, RZ ;  /* 0x00000001342f7810 */ /* 0x040fe20007ffe0ff */
[----:B------:R-:W-:Y:S01]  /*0c10*/  IMAD.MOV.U32 R50, RZ, RZ, R44 ;  /* 0x000000ffff327224 */ /* 0x000fe200078e002c */
[C---:B------:R-:W-:Y:S01]  /*0c20*/  IADD3 R43, R52.reuse, 0x3, RZ ;  /* 0x00000003342b7810 */ /* 0x040fe20007ffe0ff */
[----:B------:R-:W-:Y:S01]  /*0c30*/  @!P2 IMAD.MOV R49, RZ, RZ, -R49 ;  /* 0x000000ffff31a224 */ /* 0x000fe200078e0a31 */
[----:B------:R-:W-:Y:S01]  /*0c40*/  P2R R46, PR, RZ, 0x10 ;  /* 0x00000010ff2e7803 */ /* 0x000fe20000000000 */
[----:B------:R-:W-:Y:S01]  /*0c50*/  @!P0 IMAD.MOV R50, RZ, RZ, -R50 ;  /* 0x000000ffff328224 */ /* 0x000fe200078e0a32 */
[----:B------:R-:W-:Y:S01]  /*0c60*/  ISETP.LT.AND P5, PT, R47, c[0x0][0x1b0], !P6 ;  /* 0x00006c002f007a0c */ /* 0x000fe200077a1270 */
[----:B------:R-:W-:Y:S01]  /*0c70*/  @!P1 IMAD.MOV R51, RZ, RZ, -R51 ;  /* 0x000000ffff339224 */ /* 0x000fe200078e0a33 */
[----:B------:R-:W-:Y:S02]  /*0c80*/  ISETP.LT.AND P4, PT, R52, c[0x0][0x1b0], !P6 ;  /* 0x00006c0034007a0c */ /* 0x000fe40007781270 */
[----:B------:R-:W-:-:S02]  /*0c90*/  ISETP.LT.AND P3, PT, R43, c[0x0][0x1b0], !P6 ;  /* 0x00006c002b007a0c */ /* 0x000fc40007761270 */
[----:B------:R-:W-:Y:S02]  /*0ca0*/  ISETP.NE.AND P0, PT, RZ, c[0x0][0x1a8], PT ;  /* 0x00006a00ff007a0c */ /* 0x000fe40003f05270 */
[----:B------:R-:W-:Y:S02]  /*0cb0*/  P2R R45, PR, RZ, 0x8 ;  /* 0x00000008ff2d7803 */ /* 0x000fe40000000000 */
[C---:B------:R-:W-:Y:S02]  /*0cc0*/  SEL R73, R125.reuse, R4, !P0 ;  /* 0x000000047d497207 */ /* 0x040fe40004000000 */
[C---:B------:R-:W-:Y:S02]  /*0cd0*/  SEL R99, R125.reuse, R3, !P0 ;  /* 0x000000037d637207 */ /* 0x040fe40004000000 */
[C---:B------:R-:W-:Y:S02]  /*0ce0*/  SEL R111, R125.reuse, R5, !P0 ;  /* 0x000000057d6f7207 */ /* 0x040fe40004000000 */
[----:B------:R-:W-:-:S02]  /*0cf0*/  SEL R106, R125, R106, !P0 ;  /* 0x0000006a7d6a7207 */ /* 0x000fc40004000000 */
[C---:B------:R-:W-:Y:S02]  /*0d00*/  SEL R119, R125.reuse, R48, !P0 ;  /* 0x000000307d777207 */ /* 0x040fe40004000000 */
[C---:B------:R-:W-:Y:S02]  /*0d10*/  SEL R117, R125.reuse, R50, !P0 ;  /* 0x000000327d757207 */ /* 0x040fe40004000000 */
[C---:B------:R-:W-:Y:S02]  /*0d20*/  SEL R115, R125.reuse, R49, !P0 ;  /* 0x000000317d737207 */ /* 0x040fe40004000000 */
[C---:B------:R-:W-:Y:S02]  /*0d30*/  IADD3 R43, R52.reuse, 0x400, RZ ;  /* 0x00000400342b7810 */ /* 0x040fe40007ffe0ff */
[----:B------:R-:W-:Y:S02]  /*0d40*/  IADD3 R44, R52, 0x401, RZ ;  /* 0x00000401342c7810 */ /* 0x000fe40007ffe0ff */
[----:B------:R-:W-:Y:S01]  /*0d50*/  SEL R125, R125, R51, !P0 ;  /* 0x000000337d7d7207 */ /* 0x000fe20004000000 */
[----:B------:R-:W-:Y:S01]  /*0d60*/  IMAD.WIDE R50, R75, R80, c[0x0][0x160] ;  /* 0x000058004b327625 */ /* 0x000fe200078e0250 */
[----:B------:R-:W-:-:S02]  /*0d70*/  PRMT R48, RZ, 0x7610, R48 ;  /* 0x00007610ff307816 */ /* 0x000fc40000000030 */
[----:B------:R-:W-:Y:S02]  /*0d80*/  PRMT R49, RZ, 0x7610, R49 ;  /* 0x00007610ff317816 */ /* 0x000fe40000000031 */
[C---:B------:R-:W-:Y:S02]  /*0d90*/  IADD3 R4, R52.reuse, 0x402, RZ ;  /* 0x0000040234047810 */ /* 0x040fe40007ffe0ff */
[----:B------:R-:W-:Y:S01]  /*0da0*/  IADD3 R3, R52, 0x403, RZ ;  /* 0x0000040334037810 */ /* 0x000fe20007ffe0ff */
[----:B------:R-:W-:Y:S01]  /*0db0*/  IMAD.WIDE R52, R85, R80, c[0x0][0x160] ;  /* 0x0000580055347625 */ /* 0x000fe200078e0250 */
[----:B------:R-:W-:Y:S01]  /*0dc0*/  ISETP.NE.AND P1, PT, R45, RZ, PT ;  /* 0x000000ff2d00720c */ /* 0x000fe20003f25270 */
[----:B------:R-:W2:Y:S01]  /*0dd0*/  @P4 LDG.E.EL.U16 R48, [R50.64] ;  /* 0x0000000432304981 */ /* 0x000ea2000c2e1500 */
[----:B------:R-:W-:Y:S02]  /*0de0*/  ISETP.NE.AND P0, PT, R46, RZ, PT ;  /* 0x000000ff2e00720c */ /* 0x000fe40003f05270 */
[----:B------:R-:W-:Y:S01]  /*0df0*/  P2R R47, PR, RZ, 0x20 ;  /* 0x00000020ff2f7803 */ /* 0x000fe20000000000 */
[----:B------:R-:W3:Y:S01]  /*0e00*/  @P5 LDG.E.EL.U16 R49, [R52.64] ;  /* 0x0000000434315981 */ /* 0x000ee2000c2e1500 */
[----:B------:R-:W-:-:S02]  /*0e10*/  P2R R5, PR, RZ, 0x10 ;  /* 0x00000010ff057803 */ /* 0x000fc40000000000 */
[----:B------:R-:W-:Y:S02]  /*0e20*/  ISETP.LT.AND P2, PT, R43, c[0x0][0x1b0], !P6 ;  /* 0x00006c002b007a0c */ /* 0x000fe40007741270 */
[----:B------:R-:W-:Y:S02]  /*0e30*/  ISETP.LT.AND P3, PT, R44, c[0x0][0x1b0], !P6 ;  /* 0x00006c002c007a0c */ /* 0x000fe40007761270 */
[----:B------:R-:W-:Y:S02]  /*0e40*/  ISETP.LT.AND P4, PT, R4, c[0x0][0x1b0], !P6 ;  /* 0x00006c0004007a0c */ /* 0x000fe40007781270 */
[----:B------:R-:W-:Y:S01]  /*0e50*/  ISETP.LT.AND P5, PT, R3, c[0x0][0x1b0], !P6 ;  /* 0x00006c0003007a0c */ /* 0x000fe200077a1270 */
[----:B------:R-:W-:-:S04]  /*0e60*/  IMAD.WIDE R56, R95, R80, c[0x0][0x160] ;  /* 0x000058005f387625 */ /* 0x000fc800078e0250 */
[-C--:B------:R-:W-:Y:S01]  /*0e70*/  IMAD.WIDE R54, R79, R80.reuse, c[0x0][0x160] ;  /* 0x000058004f367625 */ /* 0x080fe200078e0250 */
[----:B------:R-:W4:Y:S03]  /*0e80*/  @P1 LDG.E.EL.U16 R68, [R56.64] ;  /* 0x0000000438441981 */ /* 0x000f26000c2e1500 */
[-C--:B------:R-:W-:Y:S01]  /*0e90*/  IMAD.WIDE R58, R83, R80.reuse, c[0x0][0x160] ;  /* 0x00005800533a7625 */ /* 0x080fe200078e0250 */
[----:B------:R-:W5:Y:S03]  /*0ea0*/  @P0 LDG.E.EL.U16 R66, [R54.64] ;  /* 0x0000000436420981 */ /* 0x000f66000c2e1500 */
[-C--:B------:R-:W-:Y:S01]  /*0eb0*/  IMAD.WIDE R60, R67, R80.reuse, c[0x0][0x160] ;  /* 0x00005800433c7625 */ /* 0x080fe200078e0250 */
[----:B------:R-:W5:Y:S03]  /*0ec0*/  @P2 LDG.E.EL.U16 R69, [R58.64] ;  /* 0x000000043a452981 */ /* 0x000f66000c2e1500 */
[-C--:B------:R-:W-:Y:S01]  /*0ed0*/  IMAD.WIDE R62, R71, R80.reuse, c[0x0][0x160] ;  /* 0x00005800473e7625 */ /* 0x080fe200078e0250 */
[----:B------:R-:W5:Y:S03]  /*0ee0*/  @P3 LDG.E.EL.U16 R70, [R60.64] ;  /* 0x000000043c463981 */ /* 0x000f66000c2e1500 */
[----:B------:R-:W-:Y:S01]  /*0ef0*/  IMAD.WIDE R64, R81, R80, c[0x0][0x160] ;  /* 0x0000580051407625 */ /* 0x000fe200078e0250 */
[----:B------:R-:W5:Y:S01]  /*0f00*/  @P4 LDG.E.EL.U16 R72, [R62.64] ;  /* 0x000000043e484981 */ /* 0x000f62000c2e1500 */
[----:B------:R-:W-:-:S02]  /*0f10*/  P2R R76, PR, RZ, 0x1 ;  /* 0x00000001ff4c7803 */ /* 0x000fc40000000000 */
[----:B------:R-:W-:Y:S01]  /*0f20*/  P2R R94, PR, RZ, 0x40 ;  /* 0x00000040ff5e7803 */ /* 0x000fe20000000000 */
[----:B------:R-:W5:Y:S01]  /*0f30*/  @P5 LDG.E.EL.U16 R74, [R64.64] ;  /* 0x00000004404a5981 */ /* 0x000f62000c2e1500 */
[----:B------:R-:W-:Y:S02]  /*0f40*/  ISETP.NE.AND P0, PT, R5, RZ, PT ;  /* 0x000000ff0500720c */ /* 0x000fe40003f05270 */
[----:B------:R-:W-:Y:S01]  /*0f50*/  ISETP.NE.AND P6, PT, R47, RZ, PT ;  /* 0x000000ff2f00720c */ /* 0x000fe20003fc5270 */
[-C--:B------:R-:W-:Y:S01]  /*0f60*/  IMAD.WIDE R84, R85, R80.reuse, c[0x0][0x170] ;  /* 0x00005c0055547625 */ /* 0x080fe200078e0250 */
[----:B------:R-:W-:Y:S02]  /*0f70*/  PRMT R92, RZ, 0x7610, R92 ;  /* 0x00007610ff5c7816 */ /* 0x000fe4000000005c */
[----:B------:R-:W-:Y:S01]  /*0f80*/  P2R R82, PR, RZ, 0x40 ;  /* 0x00000040ff527803 */ /* 0x000fe20000000000 */
[----:B------:R-:W-:Y:S01]  /*0f90*/  IMAD.WIDE R78, R79, R80, c[0x0][0x170] ;  /* 0x00005c004f4e7625 */ /* 0x000fe200078e0250 */
[----:B------:R-:W-:-:S02]  /*0fa0*/  PRMT R96, RZ, 0x7610, R96 ;  /* 0x00007610ff607816 */ /* 0x000fc40000000060 */
[----:B------:R-:W-:Y:S02]  /*0fb0*/  PRMT R108, RZ, 0x7610, R108 ;  /* 0x00007610ff6c7816 */ /* 0x000fe4000000006c */
[----:B------:R-:W-:Y:S02]  /*0fc0*/  PRMT R104, RZ, 0x7610, R104 ;  /* 0x00007610ff687816 */ /* 0x000fe40000000068 */
[----:B------:R-:W-:Y:S02]  /*0fd0*/  P2R R43, PR, RZ, 0x8 ;  /* 0x00000008ff2b7803 */ /* 0x000fe40000000000 */
[----:B------:R-:W-:Y:S01]  /*0fe0*/  P2R R44, PR, RZ, 0x4 ;  /* 0x00000004ff2c7803 */ /* 0x000fe20000000000 */
[----:B------:R-:W-:Y:S06]  /*0ff0*/  BAR.SYNC 0x0 ;  /* 0x0000000000007b1d */ /* 0x000fec0000000000 */
[----:B--2---:R-:W-:-:S02]  /*1000*/  SEL R77, R48, RZ, P0 ;  /* 0x000000ff304d7207 */ /* 0x004fc40000000000 */
[----:B------:R-:W-:Y:S02]  /*1010*/  ISETP.NE.AND P0, PT, R76, RZ, PT ;  /* 0x000000ff4c00720c */ /* 0x000fe40003f05270 */
[----:B---3--:R-:W-:Y:S02]  /*1020*/  SEL R97, R49, RZ, P6 ;  /* 0x000000ff31617207 */ /* 0x008fe40003000000 */
[----:B------:R-:W-:Y:S01]  /*1030*/  ISETP.NE.AND P6, PT, R5, RZ, PT ;  /* 0x000000ff0500720c */ /* 0x000fe20003fc5270 */
[----:B------:R-:W-:Y:S04]  /*1040*/  STS.U16 [R8.X16], R77 ;  /* 0x0000004d08007388 */ /* 0x000fe8000000c400 */
[----:B------:R-:W-:Y:S01]  /*1050*/  STS.U16 [R8.X16+0x4], R97 ;  /* 0x0000046108007388 */ /* 0x000fe2000000c400 */
[----:B----4-:R-:W-:-:S02]  /*1060*/  SEL R103, R68, RZ, P1 ;  /* 0x000000ff44677207 */ /* 0x010fc40000800000 */
[----:B-----5:R-:W-:-:S03]  /*1070*/  SEL R101, R66, RZ, P0 ;  /* 0x000000ff42657207 */ /* 0x020fc60000000000 */
[----:B------:R-:W-:Y:S01]  /*1080*/  STS.U16 [R8.X16+0xc], R103 ;  /* 0x00000c6708007388 */ /* 0x000fe2000000c400 */
[----:B------:R-:W-:-:S03]  /*1090*/  SEL R105, R69, RZ, P2 ;  /* 0x000000ff45697207 */ /* 0x000fc60001000000 */
[----:B------:R-:W-:Y:S01]  /*10a0*/  STS.U16 [R8.X16+0x8], R101 ;  /* 0x0000086508007388 */ /* 0x000fe2000000c400 */
[----:B------:R-:W-:Y:S01]  /*10b0*/  IMAD.WIDE R68, R75, R80, c[0x0][0x170] ;  /* 0x00005c004b447625 */ /* 0x000fe200078e0250 */
[----:B------:R-:W-:Y:S02]  /*10c0*/  SEL R107, R70, RZ, P3 ;  /* 0x000000ff466b7207 */ /* 0x000fe40001800000 */
[----:B------:R-:W-:Y:S06]  /*10d0*/  BAR.SYNC 0x0 ;  /* 0x0000000000007b1d */ /* 0x000fec0000000000 */
[----:B------:R-:W-:Y:S01]  /*10e0*/  SEL R109, R72, RZ, P4 ;  /* 0x000000ff486d7207 */ /* 0x000fe20002000000 */
[----:B------:R-:W0:Y:S01]  /*10f0*/  LDS.U16 R48, [R8.X4] ;  /* 0x0000000008307984 */ /* 0x000e220000004400 */
[----:B------:R-:W-:-:S02]  /*1100*/  SEL R93, R74, RZ, P5 ;  /* 0x000000ff4a5d7207 */ /* 0x000fc40002800000 */
[----:B------:R-:W-:Y:S01]  /*1110*/  PRMT R103, RZ, 0x7610, R103 ;  /* 0x00007610ff677816 */ /* 0x000fe20000000067 */
[----:B------:R-:W1:Y:S04]  /*1120*/  LDS.U16 R49, [R37.X4] ;  /* 0x0000000025317984 */ /* 0x000e680000004400 */
[----:B------:R-:W2:Y:S04]  /*1130*/  LDS.U16 R76, [R38.X4] ;  /* 0x00000000264c7984 */ /* 0x000ea80000004400 */
[----:B------:R-:W3:Y:S04]  /*1140*/  LDS.U16 R77, [R39.X4] ;  /* 0x00000000274d7984 */ /* 0x000ee80000004400 */
[----:B------:R-:W-:Y:S06]  /*1150*/  BAR.SYNC 0x0 ;  /* 0x0000000000007b1d */ /* 0x000fec0000000000 */
[----:B------:R-:W-:Y:S04]  /*1160*/  STS.U16 [R8.X16], R105 ;  /* 0x0000006908007388 */ /* 0x000fe8000000c400 */
[----:B------:R-:W-:Y:S04]  /*1170*/  STS.U16 [R8.X16+0x4], R107 ;  /* 0x0000046b08007388 */ /* 0x000fe8000000c400 */
[----:B------:R-:W-:Y:S04]  /*1180*/  STS.U16 [R8.X16+0x8], R109 ;  /* 0x0000086d08007388 */ /* 0x000fe8000000c400 */
[----:B------:R-:W-:Y:S04]  /*1190*/  STS.U16 [R8.X16+0xc], R93 ;  /* 0x00000c5d08007388 */ /* 0x000fe8000000c400 */
[----:B------:R-:W-:Y:S06]  /*11a0*/  BAR.SYNC 0x0 ;  /* 0x0000000000007b1d */ /* 0x000fec0000000000 */
[----:B------:R4:W5:Y:S01]  /*11b0*/  @P6 LDG.E.EL.U16 R103, [R68.64] ;  /* 0x0000000444676981 */ /* 0x000962000c2e1500 */
[----:B------:R-:W-:-:S02]  /*11c0*/  ISETP.NE.AND P6, PT, R82, RZ, PT ;  /* 0x000000ff5200720c */ /* 0x000fc40003fc5270 */
[----:B------:R-:W-:Y:S01]  /*11d0*/  PRMT R101, RZ, 0x7610, R101 ;  /* 0x00007610ff657816 */ /* 0x000fe20000000065 */
[-C--:B------:R-:W-:Y:S01]  /*11e0*/  IMAD.WIDE R74, R95, R80.reuse, c[0x0][0x170] ;  /* 0x00005c005f4a7625 */ /* 0x080fe200078e0250 */
[----:B------:R0:W2:Y:S01]  /*11f0*/  @P0 LDG.E.EL.U16 R92, [R78.64] ;  /* 0x000000044e5c0981 */ /* 0x0000a2000c2e1500 */
[----:B------:R-:W-:Y:S02]  /*1200*/  PRMT R72, RZ, 0x7610, R72 ;  /* 0x00007610ff487816 */ /* 0x000fe40000000048 */
[-C--:B------:R-:W-:Y:S01]  /*1210*/  IMAD.WIDE R82, R83, R80.reuse, c[0x0][0x170] ;  /* 0x00005c0053527625 */ /* 0x080fe200078e0250 */
[----:B------:R0:W2:Y:S03]  /*1220*/  @P1 LDG.E.EL.U16 R96, [R74.64] ;  /* 0x000000044a601981 */ /* 0x0000a6000c2e1500 */
[-C--:B------:R-:W-:Y:S01]  /*1230*/  IMAD.WIDE R66, R67, R80.reuse, c[0x0][0x170] ;  /* 0x00005c0043427625 */ /* 0x080fe200078e0250 */
[----:B------:R0:W2:Y:S04]  /*1240*/  @P2 LDG.E.EL.U16 R72, [R82.64] ;  /* 0x0000000452482981 */ /* 0x0000a8000c2e1500 */
[----:B------:R0:W2:Y:S01]  /*1250*/  @P6 LDG.E.EL.U16 R101, [R84.64] ;  /* 0x0000000454656981 */ /* 0x0000a2000c2e1500 */
[----:B------:R-:W-:Y:S01]  /*1260*/  PRMT R105, RZ, 0x7610, R105 ;  /* 0x00007610ff697816 */ /* 0x000fe20000000069 */
[----:B------:R-:W-:-:S02]  /*1270*/  IMAD.WIDE R70, R71, R80, c[0x0][0x170] ;  /* 0x00005c0047467625 */ /* 0x000fc400078e0250 */
[----:B------:R0:W3:Y:S02]  /*1280*/  @P3 LDG.E.EL.U16 R108, [R66.64] ;  /* 0x00000004426c3981 */ /* 0x0000e4000c2e1500 */
[----:B----4-:R-:W-:Y:S02]  /*1290*/  IMAD.WIDE R68, R81, R80, c[0x0][0x170] ;  /* 0x00005c0051447625 */ /* 0x010fe400078e0250 */
[----:B------:R4:W3:Y:S04]  /*12a0*/  @P4 LDG.E.EL.U16 R105, [R70.64] ;  /* 0x0000000446694981 */ /* 0x0008e8000c2e1500 */
[----:B------:R1:W3:Y:S01]  /*12b0*/  @P5 LDG.E.EL.U16 R104, [R68.64] ;  /* 0x0000000444685981 */ /* 0x0002e2000c2e1500 */
[----:B------:R-:W-:Y:S02]  /*12c0*/  ISETP.NE.AND P6, PT, R94, RZ, PT ;  /* 0x000000ff5e00720c */ /* 0x000fe40003fc5270 */
[----:B------:R-:W-:-:S02]  /*12d0*/  P2R R3, PR, RZ, 0x20 ;  /* 0x00000020ff037803 */ /* 0x000fc40000000000 */
[----:B------:R-:W-:Y:S01]  /*12e0*/  ISETP.LT.AND P5, PT, R88, c[0x0][0x1b0], !P6 ;  /* 0x00006c0058007a0c */ /* 0x000fe200077a1270 */
[----:B0-----:R-:W-:Y:S01]  /*12f0*/  IMAD R75, R42, 0x14, R73 ;  /* 0x000000142a4b7824 */ /* 0x001fe200078e0249 */
[----:B------:R-:W-:-:S03]  /*1300*/  PRMT R78, RZ, 0x7610, R78 ;  /* 0x00007610ff4e7816 */ /* 0x000fc6000000004e */
[----:B------:R-:W-:Y:S01]  /*1310*/  IMAD.WIDE R84, R75, R80, c[0x0][0x168] ;  /* 0x00005a004b547625 */ /* 0x000fe200078e0250 */
[----:B------:R-:W-:Y:S02]  /*1320*/  P2R R94, PR, RZ, 0x20 ;  /* 0x00000020ff5e7803 */ /* 0x000fe40000000000 */
[----:B------:R-:W-:-:S05]  /*1330*/  P2R R4, PR, RZ, 0x10 ;  /* 0x00000010ff047803 */ /* 0x000fca0000000000 */
[----:B------:R0:W3:Y:S01]  /*1340*/  @P5 LDG.E.EL.U16 R78, [R84.64] ;  /* 0x00000004544e5981 */ /* 0x0000e2000c2e1500 */
[----:B------:R-:W-:-:S04]  /*1350*/  ISETP.NE.AND P5, PT, R3, RZ, PT ;  /* 0x000000ff0300720c */ /* 0x000fc80003fa5270 */
[----:B------:R-:W-:Y:S02]  /*1360*/  P2R R95, PR, RZ, 0x20 ;  /* 0x00000020ff5f7803 */ /* 0x000fe40000000000 */
        /* <DEDUP_REMOVED lines=10> */
[----:B------:R-:W-:Y:S02]  /*1410*/  ISETP.NE.AND P5, PT, R47, RZ, PT ;  /* 0x000000ff2f00720c */ /* 0x000fe40003fa5270 */
[----:B------:R-:W-:Y:S02]  /*1420*/  ISETP.LT.AND P2, PT, R89, c[0x0][0x1b0], !P6 ;  /* 0x00006c0059007a0c */ /* 0x000fe40007741270 */
[----:B------:R-:W-:Y:S01]  /*1430*/  P2R R93, PR, RZ, 0x20 ;  /* 0x00000020ff5d7803 */ /* 0x000fe20000000000 */
[C---:B------:R-:W-:Y:S01]  /*1440*/  IMAD R107, R42.reuse, 0x14, R106 ;  /* 0x000000142a6b7824 */ /* 0x040fe200078e026a */
[----:B------:R-:W-:Y:S02]  /*1450*/  ISETP.NE.AND P5, PT, R5, RZ, PT ;  /* 0x000000ff0500720c */ /* 0x000fe40003fa5270 */
[----:B------:R-:W-:Y:S01]  /*1460*/  PRMT R83, RZ, 0x7610, R83 ;  /* 0x00007610ff537816 */ /* 0x000fe20000000053 */
[C---:B------:R-:W-:Y:S01]  /*1470*/  IMAD R121, R42.reuse, 0x14, R115 ;  /* 0x000000142a797824 */ /* 0x040fe200078e0273 */
[----:B------:R-:W-:Y:S01]  /*1480*/  P2R R88, PR, RZ, 0x20 ;  /* 0x00000020ff587803 */ /* 0x000fe20000000000 */
[----:B------:R-:W-:Y:S01]  /*1490*/  IMAD R81, R42, 0x14, R99 ;  /* 0x000000142a517824 */ /* 0x000fe200078e0263 */
[----:B------:R-:W-:Y:S01]  /*14a0*/  ISETP.LT.AND P5, PT, R2, c[0x0][0x1b0], !P6 ;  /* 0x00006c0002007a0c */ /* 0x000fe200077a1270 */
[----:B-1----:R-:W-:Y:S01]  /*14b0*/  IMAD.WIDE R68, R107, R80, c[0x0][0x168] ;  /* 0x00005a006b447625 */ /* 0x002fe200078e0250 */
[----:B------:R-:W-:Y:S01]  /*14c0*/  ISETP.LT.AND P0, PT, R86, c[0x0][0x1b0], !P6 ;  /* 0x00006c0056007a0c */ /* 0x000fe20007701270 */
[----:B------:R-:W-:Y:S01]  /*14d0*/  LDS.U16 R89, [R38.X4] ;  /* 0x0000000026597984 */ /* 0x000fe20000004400 */
[----:B------:R-:W-:-:S03]  /*14e0*/  PRMT R86, RZ, 0x7610, R86 ;  /* 0x00007610ff567816 */ /* 0x000fc60000000056 */
[----:B------:R1:W3:Y:S01]  /*14f0*/  @P2 LDG.E.EL.U16 R83, [R68.64] ;  /* 0x0000000444532981 */ /* 0x0002e2000c2e1500 */
[----:B------:R-:W-:Y:S02]  /*1500*/  ISETP.LT.AND P4, PT, R91, c[0x0][0x1b0], !P6 ;  /* 0x00006c005b007a0c */ /* 0x000fe40007781270 */
[----:B------:R-:W-:Y:S01]  /*1510*/  ISETP.LT.AND P3, PT, R90, c[0x0][0x1b0], !P6 ;  /* 0x00006c005a007a0c */ /* 0x000fe20007761270 */
[----:B------:R-:W-:Y:S01]  /*1520*/  IMAD R113, R42, 0x14, R111 ;  /* 0x000000142a717824 */ /* 0x000fe200078e026f */
[----:B------:R-:W-:Y:S02]  /*1530*/  P2R R2, PR, RZ, 0x20 ;  /* 0x00000020ff027803 */ /* 0x000fe40000000000 */
[----:B------:R-:W-:Y:S01]  /*1540*/  ISETP.LT.AND P1, PT, R87, c[0x0][0x1b0], !P6 ;  /* 0x00006c0057007a0c */ /* 0x000fe20007721270 */
[-C--:B-1----:R-:W-:Y:S01]  /*1550*/  IMAD.WIDE R68, R121, R80.reuse, c[0x0][0x168] ;  /* 0x00005a0079447625 */ /* 0x082fe200078e0250 */
[----:B------:R-:W-:Y:S01]  /*1560*/  PRMT R79, RZ, 0x7610, R79 ;  /* 0x00007610ff4f7816 */ /* 0x000fe2000000004f */
[----:B------:R-:W-:Y:S04]  /*1570*/  LDS.U16 R90, [R39.X4] ;  /* 0x00000000275a7984 */ /* 0x000fe80000004400 */
[----:B------:R1:W3:Y:S01]  /*1580*/  @P5 LDG.E.EL.U16 R86, [R68.64] ;  /* 0x0000000444565981 */ /* 0x0002e2000c2e1500 */
[----:B------:R-:W-:Y:S01]  /*1590*/  ISETP.NE.AND P5, PT, R88, RZ, PT ;  /* 0x000000ff5800720c */ /* 0x000fe20003fa5270 */
[-C--:B------:R-:W-:Y:S01]  /*15a0*/  IMAD.WIDE R66, R81, R80.reuse, c[0x0][0x168] ;  /* 0x00005a0051427625 */ /* 0x080fe200078e0250 */
[----:B------:R-:W-:Y:S01]  /*15b0*/  PRMT R82, RZ, 0x7610, R82 ;  /* 0x00007610ff527816 */ /* 0x000fe20000000052 */
[----:B------:R-:W-:Y:S02]  /*15c0*/  LDS.U16 R88, [R8.X4] ;  /* 0x0000000008587984 */ /* 0x000fe40000004400 */
[----:B----4-:R-:W-:Y:S01]  /*15d0*/  IMAD.WIDE R70, R113, R80, c[0x0][0x168] ;  /* 0x00005a0071467625 */ /* 0x010fe200078e0250 */
[----:B------:R-:W-:Y:S01]  /*15e0*/  ISETP.LT.AND P6, PT, R0, c[0x0][0x1b0], !P6 ;  /* 0x00006c0000007a0c */ /* 0x000fe200077c1270 */
[----:B------:R4:W3:Y:S02]  /*15f0*/  @P4 LDG.E.EL.U16 R79, [R66.64] ;  /* 0x00000004424f4981 */ /* 0x0008e4000c2e1500 */
[----:B------:R-:W-:-:S02]  /*1600*/  IMAD R109, R42, 0x14, R119 ;  /* 0x000000142a6d7824 */ /* 0x000fc400078e0277 */
[C---:B------:R-:W-:Y:S01]  /*1610*/  IMAD R116, R42.reuse, 0x14, R117 ;  /* 0x000000142a747824 */ /* 0x040fe200078e0275 */
[----:B0-----:R-:W-:Y:S01]  /*1620*/  PRMT R84, RZ, 0x7610, R84 ;  /* 0x00007610ff547816 */ /* 0x001fe20000000054 */
[----:B------:R0:W3:Y:S01]  /*1630*/  @P3 LDG.E.EL.U16 R82, [R70.64] ;  /* 0x0000000446523981 */ /* 0x0000e2000c2e1500 */
[----:B------:R-:W-:Y:S01]  /*1640*/  PRMT R85, RZ, 0x7610, R85 ;  /* 0x00007610ff557816 */ /* 0x000fe20000000055 */
[----:B------:R-:W-:Y:S02]  /*1650*/  IMAD R123, R42, 0x14, R125 ;  /* 0x000000142a7b7824 */ /* 0x000fe400078e027d */
[-C--:B----4-:R-:W-:Y:S01]  /*1660*/  IMAD.WIDE R66, R109, R80.reuse, c[0x0][0x168] ;  /* 0x00005a006d427625 */ /* 0x090fe200078e0250 */
[----:B------:R-:W-:Y:S01]  /*1670*/  PRMT R87, RZ, 0x7610, R87 ;  /* 0x00007610ff577816 */ /* 0x000fe20000000057 */
[----:B------:R-:W-:Y:S02]  /*1680*/  LDS.U16 R91, [R37.X4] ;  /* 0x00000000255b7984 */ /* 0x000fe40000004400 */
[----:B0-----:R-:W-:-:S02]  /*1690*/  IMAD.WIDE R70, R116, R80, c[0x0][0x168] ;  /* 0x00005a0074467625 */ /* 0x001fc400078e0250 */
[----:B------:R0:W4:Y:S04]  /*16a0*/  @P1 LDG.E.EL.U16 R84, [R66.64] ;  /* 0x0000000442541981 */ /* 0x000128000c2e1500 */
[----:B------:R1:W4:Y:S01]  /*16b0*/  @P0 LDG.E.EL.U16 R85, [R70.64] ;  /* 0x0000000446550981 */ /* 0x000322000c2e1500 */
[----:B0-----:R-:W-:-:S05]  /*16c0*/  IMAD.WIDE R66, R123, R80, c[0x0][0x168] ;  /* 0x00005a007b427625 */ /* 0x001fca00078e0250 */
[----:B------:R0:W4:Y:S01]  /*16d0*/  @P6 LDG.E.EL.U16 R87, [R66.64] ;  /* 0x0000000442576981 */ /* 0x000122000c2e1500 */
[C---:B------:R-:W-:Y:S02]  /*16e0*/  IMAD.IADD R120, R36.reuse, 0x1, R111 ;  /* 0x0000000124787824 */ /* 0x040fe400078e026f */
[----:B------:R-:W-:Y:S02]  /*16f0*/  IMAD.IADD R118, R36, 0x1, R106 ;  /* 0x0000000124767824 */ /* 0x000fe400078e026a */
[----:B------:R-:W-:-:S04]  /*1700*/  IMAD.WIDE R110, R113, R80, c[0x0][0x180] ;  /* 0x00006000716e7625 */ /* 0x000fc800078e0250 */
[----:B------:R-:W-:Y:S01]  /*1710*/  IMAD.WIDE R112, R118, R80, c[0x0][0x178] ;  /* 0x00005e0076707625 */ /* 0x000fe200078e0250 */
[----:B------:R-:W-:-:S03]  /*1720*/  PRMT R106, RZ, 0x7610, R106 ;  /* 0x00007610ff6a7816 */ /* 0x000fc6000000006a */
[C---:B------:R-:W-:Y:S02]  /*1730*/  IMAD.IADD R117, R36.reuse, 0x1, R117 ;  /* 0x0000000124757824 */ /* 0x040fe400078e0275 */
[C---:B------:R-:W-:Y:S02]  /*1740*/  IMAD.IADD R119, R36.reuse, 0x1, R119 ;  /* 0x0000000124777824 */ /* 0x040fe400078e0277 */
[C---:B------:R-:W-:Y:S02]  /*1750*/  IMAD.IADD R115, R36.reuse, 0x1, R115 ;  /* 0x0000000124737824 */ /* 0x040fe400078e0273 */
[----:B------:R-:W-:Y:S01]  /*1760*/  IMAD.IADD R125, R36, 0x1, R125 ;  /* 0x00000001247d7824 */ /* 0x000fe200078e027d */
[----:B------:R-:W-:Y:S02]  /*1770*/  PRMT R122, RZ, 0x7610, R122 ;  /* 0x00007610ff7a7816 */ /* 0x000fe4000000007a */
[----:B-----5:R-:W-:Y:S01]  /*1780*/  SEL R103, R103, RZ, P5 ;  /* 0x000000ff67677207 */ /* 0x020fe20002800000 */
[----:B------:R-:W-:Y:S06]  /*1790*/  BAR.SYNC 0x0 ;  /* 0x0000000000007b1d */ /* 0x000fec0000000000 */
[----:B------:R-:W-:-:S04]  /*17a0*/  ISETP.NE.AND P5, PT, R93, RZ, PT ;  /* 0x000000ff5d00720c */ /* 0x000fc80003fa5270 */
[----:B--2---:R-:W-:Y:S02]  /*17b0*/  SEL R101, R101, RZ, P5 ;  /* 0x000000ff65657207 */ /* 0x004fe40002800000 */
[----:B------:R-:W-:-:S04]  /*17c0*/  ISETP.NE.AND P5, PT, R102, RZ, PT ;  /* 0x000000ff6600720c */ /* 0x000fc80003fa5270 */
[----:B-1----:R-:W-:Y:S02]  /*17d0*/  SEL R69, R92, RZ, P5 ;  /* 0x000000ff5c457207 */ /* 0x002fe40002800000 */
[----:B------:R-:W-:-:S04]  /*17e0*/  ISETP.NE.AND P5, PT, R74, RZ, PT ;  /* 0x000000ff4a00720c */ /* 0x000fc80003fa5270 */
[----:B------:R-:W-:Y:S02]  /*17f0*/  SEL R71, R96, RZ, P5 ;  /* 0x000000ff60477207 */ /* 0x000fe40002800000 */
[----:B------:R-:W-:-:S04]  /*1800*/  ISETP.NE.AND P5, PT, R97, RZ, PT ;  /* 0x000000ff6100720c */ /* 0x000fc80003fa5270 */
[----:B0-----:R-:W-:Y:S02]  /*1810*/  SEL R66, R72, RZ, P5 ;  /* 0x000000ff48427207 */ /* 0x001fe40002800000 */
[----:B------:R-:W-:-:S04]  /*1820*/  ISETP.NE.AND P5, PT, R100, RZ, PT ;  /* 0x000000ff6400720c */ /* 0x000fc80003fa5270 */
[----:B---3--:R-:W-:Y:S02]  /*1830*/  SEL R108, R108, RZ, P5 ;  /* 0x000000ff6c6c7207 */ /* 0x008fe40002800000 */
[----:B------:R-:W-:-:S04]  /*1840*/  ISETP.NE.AND P5, PT, R98, RZ, PT ;  /* 0x000000ff6200720c */ /* 0x000fc80003fa5270 */
[----:B------:R-:W-:Y:S02]  /*1850*/  SEL R105, R105, RZ, P5 ;  /* 0x000000ff69697207 */ /* 0x000fe40002800000 */
[----:B------:R-:W-:-:S04]  /*1860*/  ISETP.NE.AND P5, PT, R95, RZ, PT ;  /* 0x000000ff5f00720c */ /* 0x000fc80003fa5270 */
[----:B------:R-:W-:Y:S02]  /*1870*/  SEL R67, R104, RZ, P5 ;  /* 0x000000ff68437207 */ /* 0x000fe40002800000 */
[----:B------:R-:W-:Y:S01]  /*1880*/  ISETP.NE.AND P5, PT, R94, RZ, PT ;  /* 0x000000ff5e00720c */ /* 0x000fe20003fa5270 */
[----:B------:R0:W-:Y:S01]  /*1890*/  STS.U16 [R8.X16+0x8], R69 ;  /* 0x0000084508007388 */ /* 0x0001e2000000c400 */
[----:B------:R-:W-:-:S03]  /*18a0*/  PRMT R96, RZ, 0x7610, R96 ;  /* 0x00007610ff607816 */ /* 0x000fc60000000060 */
[----:B------:R-:W-:Y:S01]  /*18b0*/  STS.U16 [R8.X16], R103 ;  /* 0x0000006708007388 */ /* 0x000fe2000000c400 */
[----:B------:R-:W-:-:S03]  /*18c0*/  PRMT R97, RZ, 0x7610, R97 ;  /* 0x00007610ff617816 */ /* 0x000fc60000000061 */
[----:B------:R-:W-:Y:S01]  /*18d0*/  STS.U16 [R8.X16+0x4], R101 ;  /* 0x0000046508007388 */ /* 0x000fe2000000c400 */
[----:B0-----:R-:W-:-:S03]  /*18e0*/  IMAD.IADD R69, R36, 0x1, R73 ;  /* 0x0000000124457824 */ /* 0x001fc600078e0249 */
[----:B------:R-:W-:Y:S01]  /*18f0*/  STS.U16 [R8.X16+0xc], R71 ;  /* 0x00000c4708007388 */ /* 0x000fe2000000c400 */
[----:B------:R-:W-:-:S03]  /*1900*/  IMAD.WIDE R74, R75, R80, c[0x0][0x180] ;  /* 0x000060004b4a7625 */ /* 0x000fc600078e0250 */
[----:B------:R-:W-:Y:S06]  /*1910*/  BAR.SYNC 0x0 ;  /* 0x0000000000007b1d */ /* 0x000fec0000000000 */
[----:B------:R-:W0:Y:S01]  /*1920*/  LDS.U16 R92, [R8.X4] ;  /* 0x00000000085c7984 */ /* 0x000e220000004400 */
[----:B------:R-:W-:-:S03]  /*1930*/  IMAD.WIDE R72, R69, R80, c[0x0][0x178] ;  /* 0x00005e0045487625 */ /* 0x000fc600078e0250 */
[----:B------:R-:W1:Y:S04]  /*1940*/  LDS.U16 R93, [R37.X4] ;  /* 0x00000000255d7984 */ /* 0x000e680000004400 */
[----:B------:R-:W2:Y:S04]  /*1950*/  LDS.U16 R94, [R38.X4] ;  /* 0x00000000265e7984 */ /* 0x000ea80000004400 */
[----:B------:R-:W2:Y:S04]  /*1960*/  LDS.U16 R95, [R39.X4] ;  /* 0x00000000275f7984 */ /* 0x000ea80000004400 */
[----:B------:R-:W-:Y:S06]  /*1970*/  BAR.SYNC 0x0 ;  /* 0x0000000000007b1d */ /* 0x000fec0000000000 */
[----:B------:R5:W-:Y:S01]  /*1980*/  STS.U16 [R8.X16+0x4], R108 ;  /* 0x0000046c08007388 */ /* 0x000be2000000c400 */
[----:B------:R-:W-:Y:S01]  /*1990*/  PRMT R98, RZ, 0x7610, R98 ;  /* 0x00007610ff627816 */ /* 0x000fe20000000062 */
[----:B------:R-:W-:-:S02]  /*19a0*/  IMAD.WIDE R68, R69, R80, c[0x0][0x188] ;  /* 0x0000620045447625 */ /* 0x000fc400078e0250 */
[----:B------:R-:W-:Y:S01]  /*19b0*/  STS.U16 [R8.X16], R66 ;  /* 0x0000004208007388 */ /* 0x000fe2000000c400 */
[----:B------:R-:W-:-:S03]  /*19c0*/  PRMT R100, RZ, 0x7610, R100 ;  /* 0x00007610ff647816 */ /* 0x000fc60000000064 */
[----:B------:R-:W-:Y:S01]  /*19d0*/  STS.U16 [R8.X16+0x8], R105 ;  /* 0x0000086908007388 */ /* 0x000fe2000000c400 */
[--C-:B-----5:R-:W-:Y:S01]  /*19e0*/  IMAD.IADD R108, R36, 0x1, R99.reuse ;  /* 0x00000001246c7824 */ /* 0x120fe200078e0263 */
[----:B------:R-:W-:Y:S02]  /*19f0*/  PRMT R99, RZ, 0x7610, R99 ;  /* 0x00007610ff637816 */ /* 0x000fe40000000063 */
[----:B------:R-:W-:Y:S01]  /*1a00*/  STS.U16 [R8.X16+0xc], R67 ;  /* 0x00000c4308007388 */ /* 0x000fe2000000c400 */
[----:B------:R-:W-:-:S03]  /*1a10*/  IMAD.WIDE R70, R81, R80, c[0x0][0x180] ;  /* 0x0000600051467625 */ /* 0x000fc600078e0250 */
[----:B------:R-:W-:Y:S06]  /*1a20*/  BAR.SYNC 0x0 ;  /* 0x0000000000007b1d */ /* 0x000fec0000000000 */
[----:B------:R5:W3:Y:S01]  /*1a30*/  @P5 LDG.E.EL.U16 R96, [R74.64] ;  /* 0x000000044a605981 */ /* 0x000ae2000c2e1500 */
[----:B------:R-:W-:-:S03]  /*1a40*/  IMAD.WIDE R66, R108, R80, c[0x0][0x178] ;  /* 0x00005e006c427625 */ /* 0x000fc600078e0250 */
[----:B------:R0:W3:Y:S01]  /*1a50*/  @P5 LDG.E.EL.U16 R97, [R72.64] ;  /* 0x0000000448615981 */ /* 0x0000e2000c2e1500 */
[----:B------:R-:W-:-:S03]  /*1a60*/  PRMT R103, RZ, 0x7610, R103 ;  /* 0x00007610ff677816 */ /* 0x000fc60000000067 */
[----:B------:R1:W3:Y:S04]  /*1a70*/  @P5 LDG.E.EL.U16 R99, [R68.64] ;  /* 0x0000000444635981 */ /* 0x0002e8000c2e1500 */
[----:B------:R1:W3:Y:S01]  /*1a80*/  @P4 LDG.E.EL.U16 R98, [R70.64] ;  /* 0x0000000446624981 */ /* 0x0002e2000c2e1500 */
[----:B0-----:R-:W-:-:S03]  /*1a90*/  IMAD.WIDE R72, R108, R80, c[0x0][0x188] ;  /* 0x000062006c487625 */ /* 0x001fc600078e0250 */
[----:B------:R0:W3:Y:S04]  /*1aa0*/  @P4 LDG.E.EL.U16 R100, [R66.64] ;  /* 0x0000000442644981 */ /* 0x0000e8000c2e1500 */
[----:B------:R1:W3:Y:S01]  /*1ab0*/  @P4 LDG.E.EL.U16 R103, [R72.64] ;  /* 0x0000000448674981 */ /* 0x0002e2000c2e1500 */
[----:B------:R-:W-:Y:S01]  /*1ac0*/  PRMT R104, RZ, 0x7610, R104 ;  /* 0x00007610ff687816 */ /* 0x000fe20000000068 */
[-C--:B-----5:R-:W-:Y:S01]  /*1ad0*/  IMAD.WIDE R74, R107, R80.reuse, c[0x0][0x180] ;  /* 0x000060006b4a7625 */ /* 0x0a0fe200078e0250 */
[----:B------:R-:W-:Y:S02]  /*1ae0*/  PRMT R102, RZ, 0x7610, R102 ;  /* 0x00007610ff667816 */ /* 0x000fe40000000066 */
[----:B------:R-:W-:Y:S01]  /*1af0*/  PRMT R105, RZ, 0x7610, R105 ;  /* 0x00007610ff697816 */ /* 0x000fe20000000069 */
[----:B0-----:R-:W-:Y:S01]  /*1b00*/  IMAD.WIDE R66, R120, R80, c[0x0][0x178] ;  /* 0x00005e0078427625 */ /* 0x001fe200078e0250 */
[----:B------:R-:W-:-:S02]  /*1b10*/  PRMT R101, RZ, 0x7610, R101 ;  /* 0x00007610ff657816 */ /* 0x000fc40000000065 */
[----:B------:R-:W-:Y:S01]  /*1b20*/  PRMT R108, RZ, 0x7610, R108 ;  /* 0x00007610ff6c7816 */ /* 0x000fe2000000006c */
[-C--:B-1----:R-:W-:Y:S01]  /*1b30*/  IMAD.WIDE R70, R118, R80.reuse, c[0x0][0x188] ;  /* 0x0000620076467625 */ /* 0x082fe200078e0250 */
[----:B------:R0:W5:Y:S01]  /*1b40*/  @P3 LDG.E.EL.U16 R104, [R66.64] ;  /* 0x0000000442683981 */ /* 0x000162000c2e1500 */
[----:B------:R-:W-:Y:S02]  /*1b50*/  PRMT R107, RZ, 0x7610, R107 ;  /* 0x00007610ff6b7816 */ /* 0x000fe4000000006b */
[----:B------:R-:W-:Y:S01]  /*1b60*/  IMAD.WIDE R68, R120, R80, c[0x0][0x188] ;  /* 0x0000620078447625 */ /* 0x000fe200078e0250 */
[----:B------:R1:W5:Y:S01]  /*1b70*/  @P2 LDG.E.EL.U16 R102, [R74.64] ;  /* 0x000000044a662981 */ /* 0x000362000c2e1500 */
[----:B------:R-:W-:-:S03]  /*1b80*/  P2R R81, PR, RZ, 0x20 ;  /* 0x00000020ff517803 */ /* 0x000fc60000000000 */
[----:B------:R1:W5:Y:S01]  /*1b90*/  @P2 LDG.E.EL.U16 R105, [R112.64] ;  /* 0x0000000470692981 */ /* 0x000362000c2e1500 */
[----:B0-----:R-:W-:-:S03]  /*1ba0*/  IMAD.WIDE R66, R109, R80, c[0x0][0x180] ;  /* 0x000060006d427625 */ /* 0x001fc600078e0250 */
[----:B------:R0:W5:Y:S01]  /*1bb0*/  @P3 LDG.E.EL.U16 R101, [R110.64] ;  /* 0x000000046e653981 */ /* 0x000162000c2e1500 */
[----:B------:R-:W-:Y:S01]  /*1bc0*/  ISETP.NE.AND P5, PT, R2, RZ, PT ;  /* 0x000000ff0200720c */ /* 0x000fe20003fa5270 */
[----:B------:R-:W-:Y:S01]  /*1bd0*/  IMAD.WIDE R72, R117, R80, c[0x0][0x178] ;  /* 0x00005e0075487625 */ /* 0x000fe200078e0250 */
[----:B------:R-:W-:Y:S01]  /*1be0*/  PRMT R109, RZ, 0x7610, R109 ;  /* 0x00007610ff6d7816 */ /* 0x000fe2000000006d */
[----:B------:R2:W5:Y:S01]  /*1bf0*/  @P2 LDG.E.EL.U16 R108, [R70.64] ;  /* 0x00000004466c2981 */ /* 0x000562000c2e1500 */
[----:B-1----:R-:W-:-:S03]  /*1c00*/  PRMT R112, RZ, 0x7610, R112 ;  /* 0x00007610ff707816 */ /* 0x002fc60000000070 */
[----:B------:R1:W5:Y:S01]  /*1c10*/  @P1 LDG.E.EL.U16 R106, [R66.64] ;  /* 0x00000004426a1981 */ /* 0x000362000c2e1500 */
[----:B0-----:R-:W-:-:S03]  /*1c20*/  PRMT R111, RZ, 0x7610, R111 ;  /* 0x00007610ff6f7816 */ /* 0x001fc6000000006f */
[----:B------:R0:W5:Y:S01]  /*1c30*/  @P3 LDG.E.EL.U16 R107, [R68.64] ;  /* 0x00000004446b3981 */ /* 0x000162000c2e1500 */
[-C--:B--2---:R-:W-:Y:S01]  /*1c40*/  IMAD.WIDE R70, R119, R80.reuse, c[0x0][0x178] ;  /* 0x00005e0077467625 */ /* 0x084fe200078e0250 */
[----:B------:R-:W-:Y:S02]  /*1c50*/  PRMT R113, RZ, 0x7610, R113 ;  /* 0x00007610ff717816 */ /* 0x000fe40000000071 */
[----:B------:R2:W5:Y:S01]  /*1c60*/  @P0 LDG.E.EL.U16 R112, [R72.64] ;  /* 0x0000000448700981 */ /* 0x000562000c2e1500 */
[-C--:B-1----:R-:W-:Y:S01]  /*1c70*/  IMAD.WIDE R66, R116, R80.reuse, c[0x0][0x180] ;  /* 0x0000600074427625 */ /* 0x082fe200078e0250 */
[----:B------:R-:W-:Y:S02]  /*1c80*/  PRMT R110, RZ, 0x7610, R110 ;  /* 0x00007610ff6e7816 */ /* 0x000fe4000000006e */
[----:B------:R1:W5:Y:S01]  /*1c90*/  @P1 LDG.E.EL.U16 R111, [R70.64] ;  /* 0x00000004466f1981 */ /* 0x000362000c2e1500 */
[----:B------:R-:W-:Y:S01]  /*1ca0*/  PRMT R120, RZ, 0x7610, R120 ;  /* 0x00007610ff787816 */ /* 0x000fe20000000078 */
[----:B------:R-:W-:-:S02]  /*1cb0*/  IMAD.WIDE R74, R115, R80, c[0x0][0x178] ;  /* 0x00005e00734a7625 */ /* 0x000fc400078e0250 */
[----:B------:R2:W5:Y:S02]  /*1cc0*/  @P0 LDG.E.EL.U16 R109, [R66.64] ;  /* 0x00000004426d0981 */ /* 0x000564000c2e1500 */
[-C--:B0-----:R-:W-:Y:S01]  /*1cd0*/  IMAD.WIDE R68, R121, R80.reuse, c[0x0][0x180] ;  /* 0x0000600079447625 */ /* 0x081fe200078e0250 */
[----:B------:R-:W-:Y:S01]  /*1ce0*/  PRMT R121, RZ, 0x7610, R121 ;  /* 0x00007610ff797816 */ /* 0x000fe20000000079 */
[----:B------:R0:W5:Y:S02]  /*1cf0*/  @P5 LDG.E.EL.U16 R113, [R74.64] ;  /* 0x000000044a715981 */ /* 0x000164000c2e1500 */
[-C--:B-1----:R-:W-:Y:S01]  /*1d00*/  IMAD.WIDE R70, R117, R80.reuse, c[0x0][0x188] ;  /* 0x0000620075467625 */ /* 0x082fe200078e0250 */
[----:B------:R-:W-:Y:S01]  /*1d10*/  PRMT R116, RZ, 0x7610, R116 ;  /* 0x00007610ff747816 */ /* 0x000fe20000000074 */
[----:B------:R1:W5:Y:S02]  /*1d20*/  @P5 LDG.E.EL.U16 R110, [R68.64] ;  /* 0x00000004446e5981 */ /* 0x000364000c2e1500 */
[----:B--2---:R-:W-:-:S02]  /*1d30*/  IMAD.WIDE R72, R115, R80, c[0x0][0x188] ;  /* 0x0000620073487625 */ /* 0x004fc400078e0250 */
[----:B------:R2:W5:Y:S02]  /*1d40*/  @P0 LDG.E.EL.U16 R120, [R70.64] ;  /* 0x0000000446780981 */ /* 0x000564000c2e1500 */
[-C--:B------:R-:W-:Y:S01]  /*1d50*/  IMAD.WIDE R66, R123, R80.reuse, c[0x0][0x180] ;  /* 0x000060007b427625 */ /* 0x080fe200078e0250 */
[----:B------:R-:W-:Y:S01]  /*1d60*/  PRMT R118, RZ, 0x7610, R118 ;  /* 0x00007610ff767816 */ /* 0x000fe20000000076 */
[----:B------:R2:W5:Y:S02]  /*1d70*/  @P5 LDG.E.EL.U16 R121, [R72.64] ;  /* 0x0000000448795981 */ /* 0x000564000c2e1500 */
[-C--:B0-----:R-:W-:Y:S01]  /*1d80*/  IMAD.WIDE R74, R125, R80.reuse, c[0x0][0x178] ;  /* 0x00005e007d4a7625 */ /* 0x081fe200078e0250 */
[----:B------:R-:W-:Y:S01]  /*1d90*/  ISETP.NE.AND P5, PT, R81, RZ, PT ;  /* 0x000000ff5100720c */ /* 0x000fe20003fa5270 */
[----:B------:R0:W5:Y:S01]  /*1da0*/  @P6 LDG.E.EL.U16 R116, [R66.64] ;  /* 0x0000000442746981 */ /* 0x000162000c2e1500 */
[----:B------:R-:W-:Y:S01]  /*1db0*/  PRMT R115, RZ, 0x7610, R115 ;  /* 0x00007610ff737816 */ /* 0x000fe20000000073 */
[----:B-1----:R-:W-:-:S02]  /*1dc0*/  IMAD.WIDE R68, R119, R80, c[0x0][0x188] ;  /* 0x0000620077447625 */ /* 0x002fc400078e0250 */
[----:B------:R1:W5:Y:S02]  /*1dd0*/  @P6 LDG.E.EL.U16 R122, [R74.64] ;  /* 0x000000044a7a6981 */ /* 0x000364000c2e1500 */
[----:B------:R-:W-:Y:S02]  /*1de0*/  IMAD.WIDE R80, R125, R80, c[0x0][0x188] ;  /* 0x000062007d507625 */ /* 0x000fe400078e0250 */
[----:B------:R0:W5:Y:S04]  /*1df0*/  @P1 LDG.E.EL.U16 R118, [R68.64] ;  /* 0x0000000444761981 */ /* 0x000168000c2e1500 */
[----:B------:R0:W5:Y:S01]  /*1e00*/  @P6 LDG.E.EL.U16 R115, [R80.64] ;  /* 0x0000000450736981 */ /* 0x000162000c2e1500 */
[----:B------:R-:W-:Y:S02]  /*1e10*/  SEL R82, R82, RZ, P3 ;  /* 0x000000ff52527207 */ /* 0x000fe40001800000 */
[----:B------:R-:W-:-:S02]  /*1e20*/  SEL R83, R83, RZ, P2 ;  /* 0x000000ff53537207 */ /* 0x000fc40001000000 */
[----:B------:R-:W-:Y:S02]  /*1e30*/  P2R R0, PR, RZ, 0x40 ;  /* 0x00000040ff007803 */ /* 0x000fe40000000000 */
[----:B--2---:R-:W-:Y:S02]  /*1e40*/  P2R R72, PR, RZ, 0x40 ;  /* 0x00000040ff487803 */ /* 0x004fe40000000000 */
[----:B------:R-:W-:Y:S02]  /*1e50*/  SEL R78, R78, RZ, P5 ;  /* 0x000000ff4e4e7207 */ /* 0x000fe40002800000 */
[----:B------:R-:W-:Y:S01]  /*1e60*/  ISETP.NE.AND P6, PT, R2, RZ, PT ;  /* 0x000000ff0200720c */ /* 0x000fe20003fc5270 */
[----:B------:R-:W-:Y:S02]  /*1e70*/  HADD2.F32 R117, -RZ, R48.H0_H0 ;  /* 0x20000030ff757230 */ /* 0x000fe40000004100 */
[----:B------:R-:W-:Y:S01]  /*1e80*/  HADD2.F32 R119, -RZ, R49.H0_H0 ;  /* 0x20000031ff777230 */ /* 0x000fe20000004100 */
[----:B------:R-:W-:Y:S01]  /*1e90*/  SEL R79, R79, RZ, P4 ;  /* 0x000000ff4f4f7207 */ /* 0x000fe20002000000 */
[----:B------:R-:W-:Y:S01]  /*1ea0*/  HADD2.F32 R48, -RZ, R76.H0_H0 ;  /* 0x2000004cff307230 */ /* 0x000fe20000004100 */
[----:B----4-:R-:W-:Y:S01]  /*1eb0*/  SEL R85, R85, RZ, P0 ;  /* 0x000000ff55557207 */ /* 0x010fe20000000000 */
[----:B------:R-:W-:Y:S01]  /*1ec0*/  HADD2.F32 R49, -RZ, R77.H0_H0 ;  /* 0x2000004dff317230 */ /* 0x000fe20000004100 */
[----:B------:R-:W-:Y:S01]  /*1ed0*/  SEL R86, R86, RZ, P6 ;  /* 0x000000ff56567207 */ /* 0x000fe20003000000 */
[----:B------:R-:W-:-:S02]  /*1ee0*/  HADD2.F32 R71, -RZ, R82.H0_H0 ;  /* 0x20000052ff477230 */ /* 0x000fc40000004100 */
[----:B0-----:R-:W-:Y:S02]  /*1ef0*/  HADD2.F32 R68, -RZ, R83.H0_H0 ;  /* 0x20000053ff447230 */ /* 0x001fe40000004100 */
[----:B------:R-:W-:Y:S01]  /*1f00*/  HADD2.F32 R78, -RZ, R78.H0_H0 ;  /* 0x2000004eff4e7230 */ /* 0x000fe20000004100 */
[----:B------:R-:W-:Y:S01]  /*1f10*/  FADD R48, R48, R71 ;  /* 0x0000004730307221 */ /* 0x000fe20000000000 */
[----:B------:R-:W-:Y:S01]  /*1f20*/  ISETP.NE.AND P6, PT, R72, RZ, PT ;  /* 0x000000ff4800720c */ /* 0x000fe20003fc5270 */
[----:B------:R-:W-:Y:S01]  /*1f30*/  FADD R49, R49, R68 ;  /* 0x0000004431317221 */ /* 0x000fe20000000000 */
[----:B------:R-:W-:Y:S01]  /*1f40*/  HADD2.F32 R92, -RZ, R92.H0_H0 ;  /* 0x2000005cff5c7230 */ /* 0x000fe20000004100 */
[----:B------:R-:W-:Y:S01]  /*1f50*/  FADD R69, R117, R78 ;  /* 0x0000004e75457221 */ /* 0x000fe20000000000 */
[----:B------:R-:W-:Y:S02]  /*1f60*/  HADD2.F32 R66, -RZ, R79.H0_H0 ;  /* 0x2000004fff427230 */ /* 0x000fe40000004100 */
[----:B------:R-:W-:-:S02]  /*1f70*/  HADD2.F32 R68, -RZ, R89.H0_H0 ;  /* 0x20000059ff447230 */ /* 0x000fc40000004100 */
[----:B------:R-:W-:Y:S02]  /*1f80*/  HADD2.F32 R71, -RZ, R91.H0_H0 ;  /* 0x2000005bff477230 */ /* 0x000fe40000004100 */
[----:B------:R-:W-:Y:S02]  /*1f90*/  HADD2.F32 R72, -RZ, R85.H0_H0 ;  /* 0x20000055ff487230 */ /* 0x000fe40000004100 */
[----:B------:R-:W-:Y:S01]  /*1fa0*/  HADD2.F32 R73, -RZ, R86.H0_H0 ;  /* 0x20000056ff497230 */ /* 0x000fe20000004100 */
[----:B------:R-:W-:Y:S01]  /*1fb0*/  FFMA R92, R92, 0.125, R69 ;  /* 0x3e0000005c5c7823 */ /* 0x000fe20000000045 */
[----:B------:R-:W-:Y:S01]  /*1fc0*/  HADD2.F32 R93, -RZ, R93.H0_H0 ;  /* 0x2000005dff5d7230 */ /* 0x000fe20000004100 */
[----:B------:R-:W-:Y:S01]  /*1fd0*/  FADD R66, R119, R66 ;  /* 0x0000004277427221 */ /* 0x000fe20000000000 */
[----:B------:R-:W-:Y:S01]  /*1fe0*/  FADD R71, R71, R72 ;  /* 0x0000004847477221 */ /* 0x000fe20000000000 */
[----:B------:R-:W-:Y:S01]  /*1ff0*/  FADD R68, R68, R73 ;  /* 0x0000004944447221 */ /* 0x000fe20000000000 */
[----:B------:R-:W-:-:S02]  /*2000*/  HADD2.F32 R69, -RZ, R94.H0_H0 ;  /* 0x2000005eff457230 */ /* 0x000fc40000004100 */
[----:B------:R-:W-:Y:S01]  /*2010*/  HADD2.F32 R72, -RZ, R95.H0_H0 ;  /* 0x2000005fff487230 */ /* 0x000fe20000004100 */
[----:B------:R-:W-:Y:S02]  /*2020*/  FFMA R93, R93, 0.125, R66 ;  /* 0x3e0000005d5d7823 */ /* 0x000fe40000000042 */
[----:B------:R-:W-:Y:S02]  /*2030*/  FFMA R66, R69, 0.125, R48 ;  /* 0x3e00000045427823 */ /* 0x000fe40000000030 */
[----:B------:R-:W-:Y:S01]  /*2040*/  FFMA R69, R72, 0.125, R49 ;  /* 0x3e00000048457823 */ /* 0x000fe20000000031 */
[----:B------:R-:W-:Y:S02]  /*2050*/  P2R R82, PR, RZ, 0x20 ;  /* 0x00000020ff527803 */ /* 0x000fe40000000000 */
[----:B------:R-:W-:Y:S02]  /*2060*/  SEL R87, R87, RZ, P6 ;  /* 0x000000ff57577207 */ /* 0x000fe40003000000 */
[----:B------:R-:W-:Y:S01]  /*2070*/  SEL R84, R84, RZ, P1 ;  /* 0x000000ff54547207 */ /* 0x000fe20000800000 */
[----:B------:R-:W-:-:S02]  /*2080*/  HADD2.F32 R70, -RZ, R90.H0_H0 ;  /* 0x2000005aff467230 */ /* 0x000fc40000004100 */
[----:B------:R-:W-:Y:S02]  /*2090*/  HADD2.F32 R87, -RZ, R87.H0_H0 ;  /* 0x20000057ff577230 */ /* 0x000fe40000004100 */
[----:B------:R-:W-:Y:S02]  /*20a0*/  HADD2.F32 R67, -RZ, R88.H0_H0 ;  /* 0x20000058ff437230 */ /* 0x000fe40000004100 */
[----:B------:R-:W-:Y:S01]  /*20b0*/  HADD2.F32 R84, -RZ, R84.H0_H0 ;  /* 0x20000054ff547230 */ /* 0x000fe20000004100 */
[----:B------:R-:W-:-:S04]  /*20c0*/  FADD R70, R70, R87 ;  /* 0x0000005746467221 */ /* 0x000fc80000000000 */
[----:B------:R-:W-:Y:S01]  /*20d0*/  FADD R67, R67, R84 ;  /* 0x0000005443437221 */ /* 0x000fe20000000000 */
[----:B------:R-:W-:Y:S01]  /*20e0*/  CS2R R86, SRZ ;  /* 0x0000000000567805 */ /* 0x000fe2000001ff00 */
[----:B------:R-:W-:Y:S01]  /*20f0*/  CS2R R84, SRZ ;  /* 0x0000000000547805 */ /* 0x000fe2000001ff00 */
[----:B---3--:R-:W-:Y:S02]  /*2100*/  SEL R96, R96, RZ, P5 ;  /* 0x000000ff60607207 */ /* 0x008fe40002800000 */
[----:B------:R-:W-:-:S03]  /*2110*/  SEL R97, R97, RZ, P5 ;  /* 0x000000ff61617207 */ /* 0x000fc60002800000 */
[----:B-1----:R-:W-:Y:S01]  /*2120*/  HADD2.F32 R75, -RZ, R96.H0_H0 ;  /* 0x20000060ff4b7230 */ /* 0x002fe20000004100 */
[----:B------:R-:W-:Y:S01]  /*2130*/  SEL R73, R99, RZ, P5 ;  /* 0x000000ff63497207 */ /* 0x000fe20002800000 */
[----:B------:R-:W-:Y:S01]  /*2140*/  HADD2.F32 R74, -RZ, R97.H0_H0 ;  /* 0x20000061ff4a7230 */ /* 0x000fe20000004100 */
[----:B------:R-:W-:Y:S02]  /*2150*/  SEL R98, R98, RZ, P4 ;  /* 0x000000ff62627207 */ /* 0x000fe40002000000 */
[----:B------:R-:W-:Y:S02]  /*2160*/  SEL R100, R100, RZ, P4 ;  /* 0x000000ff64647207 */ /* 0x000fe40002000000 */
[----:B------:R-:W-:Y:S01]  /*2170*/  FADD R74, R74, R75 ;  /* 0x0000004b4a4a7221 */ /* 0x000fe20000000000 */
[----:B------:R-:W-:Y:S02]  /*2180*/  HADD2.F32 R73, -RZ, R73.H0_H0 ;  /* 0x20000049ff497230 */ /* 0x000fe40000004100 */
[----:B------:R-:W-:Y:S01]  /*2190*/  HADD2.F32 R75, -RZ, R98.H0_H0 ;  /* 0x20000062ff4b7230 */ /* 0x000fe20000004100 */
[----:B------:R-:W-:Y:S01]  /*21a0*/  SEL R49, R103, RZ, P4 ;  /* 0x000000ff67317207 */ /* 0x000fe20002000000 */
[----:B------:R-:W-:Y:S01]  /*21b0*/  HADD2.F32 R100, -RZ, R100.H0_H0 ;  /* 0x20000064ff647230 */ /* 0x000fe20000004100 */
[----:B------:R-:W-:-:S02]  /*21c0*/  FFMA R73, R73, 0.125, R74 ;  /* 0x3e00000049497823 */ /* 0x000fc4000000004a */
[----:B------:R-:W-:Y:S01]  /*21d0*/  LDS.U16 R74, [R8.X4] ;  /* 0x00000000084a7984 */ /* 0x000fe20000004400 */
[----:B------:R-:W-:Y:S01]  /*21e0*/  HADD2.F32 R49, -RZ, R49.H0_H0 ;  /* 0x20000031ff317230 */ /* 0x000fe20000004100 */
[----:B------:R-:W-:Y:S01]  /*21f0*/  FADD R72, R100, R75 ;  /* 0x0000004b64487221 */ /* 0x000fe20000000000 */
[----:B------:R-:W-:Y:S01]  /*2200*/  FADD R48, R92, R73 ;  /* 0x000000495c307221 */ /* 0x000fe20000000000 */
[----:B------:R-:W0:Y:S02]  /*2210*/  LDS.U16 R75, [R37.X4] ;  /* 0x00000000254b7984 */ /* 0x000e240000004400 */
[----:B------:R-:W-:Y:S02]  /*2220*/  FFMA R80, R49, 0.125, R72 ;  /* 0x3e00000031507823 */ /* 0x000fe40000000048 */
[----:B------:R-:W1:Y:S04]  /*2230*/  LDS.U16 R73, [R39.X4] ;  /* 0x0000000027497984 */ /* 0x000e680000004400 */
[----:B------:R-:W2:Y:S01]  /*2240*/  LDS.U16 R72, [R38.X4] ;  /* 0x0000000026487984 */ /* 0x000ea20000004400 */
[----:B-----5:R-:W-:-:S02]  /*2250*/  SEL R102, R102, RZ, P2 ;  /* 0x000000ff66667207 */ /* 0x020fc40001000000 */
[----:B------:R-:W-:Y:S02]  /*2260*/  SEL R105, R105, RZ, P2 ;  /* 0x000000ff69697207 */ /* 0x000fe40001000000 */
[----:B------:R-:W-:Y:S02]  /*2270*/  SEL R104, R104, RZ, P3 ;  /* 0x000000ff68687207 */ /* 0x000fe40001800000 */
[----:B------:R-:W-:Y:S01]  /*2280*/  SEL R101, R101, RZ, P3 ;  /* 0x000000ff65657207 */ /* 0x000fe20001800000 */
[----:B------:R-:W-:Y:S01]  /*2290*/  HADD2.F32 R102, -RZ, R102.H0_H0 ;  /* 0x20000066ff667230 */ /* 0x000fe20000004100 */
[----:B------:R-:W-:Y:S01]  /*22a0*/  SEL R76, R108, RZ, P2 ;  /* 0x000000ff6c4c7207 */ /* 0x000fe20001000000 */
[----:B------:R-:W-:Y:S02]  /*22b0*/  HADD2.F32 R79, -RZ, R105.H0_H0 ;  /* 0x20000069ff4f7230 */ /* 0x000fe40000004100 */
[----:B------:R-:W-:Y:S02]  /*22c0*/  HADD2.F32 R101, -RZ, R101.H0_H0 ;  /* 0x20000065ff657230 */ /* 0x000fe40000004100 */
[----:B------:R-:W-:Y:S01]  /*22d0*/  HADD2.F32 R78, -RZ, R104.H0_H0 ;  /* 0x20000068ff4e7230 */ /* 0x000fe20000004100 */
[----:B------:R-:W-:Y:S01]  /*22e0*/  SEL R77, R107, RZ, P3 ;  /* 0x000000ff6b4d7207 */ /* 0x000fe20001800000 */
[----:B------:R-:W-:Y:S01]  /*22f0*/  HADD2.F32 R76, -RZ, R76.H0_H0 ;  /* 0x2000004cff4c7230 */ /* 0x000fe20000004100 */
[----:B------:R-:W-:-:S02]  /*2300*/  FADD R79, R79, R102 ;  /* 0x000000664f4f7221 */ /* 0x000fc40000000000 */
[----:B------:R-:W-:Y:S01]  /*2310*/  FADD R78, R78, R101 ;  /* 0x000000654e4e7221 */ /* 0x000fe20000000000 */
[----:B------:R-:W-:Y:S01]  /*2320*/  SEL R112, R112, RZ, P0 ;  /* 0x000000ff70707207 */ /* 0x000fe20000000000 */
[----:B------:R-:W-:Y:S01]  /*2330*/  HADD2.F32 R77, -RZ, R77.H0_H0 ;  /* 0x2000004dff4d7230 */ /* 0x000fe20000004100 */
[----:B------:R-:W-:Y:S01]  /*2340*/  ISETP.NE.AND P5, PT, R2, RZ, PT ;  /* 0x000000ff0200720c */ /* 0x000fe20003fa5270 */
[----:B------:R-:W-:Y:S01]  /*2350*/  FFMA R76, R76, 0.125, R79 ;  /* 0x3e0000004c4c7823 */ /* 0x000fe2000000004f */
[----:B------:R-:W-:Y:S02]  /*2360*/  SEL R109, R109, RZ, P0 ;  /* 0x000000ff6d6d7207 */ /* 0x000fe40000000000 */
[----:B------:R-:W-:Y:S01]  /*2370*/  FFMA R77, R77, 0.125, R78 ;  /* 0x3e0000004d4d7823 */ /* 0x000fe2000000004e */
[----:B------:R-:W-:Y:S01]  /*2380*/  HADD2.F32 R79, -RZ, R112.H0_H0 ;  /* 0x20000070ff4f7230 */ /* 0x000fe20000004100 */
[----:B------:R-:W-:Y:S01]  /*2390*/  SEL R106, R106, RZ, P1 ;  /* 0x000000ff6a6a7207 */ /* 0x000fe20000800000 */
[----:B------:R-:W-:Y:S01]  /*23a0*/  HADD2.F32 R78, -RZ, R109.H0_H0 ;  /* 0x2000006dff4e7230 */ /* 0x000fe20000004100 */
[----:B------:R-:W-:Y:S01]  /*23b0*/  SEL R111, R111, RZ, P1 ;  /* 0x000000ff6f6f7207 */ /* 0x000fe20000800000 */
[----:B------:R-:W-:Y:S01]  /*23c0*/  FADD R69, R69, R76 ;  /* 0x0000004c45457221 */ /* 0x000fe20000000000 */
[----:B------:R-:W-:-:S02]  /*23d0*/  SEL R110, R110, RZ, P5 ;  /* 0x000000ff6e6e7207 */ /* 0x000fc40002800000 */
[----:B------:R-:W-:Y:S02]  /*23e0*/  SEL R113, R113, RZ, P5 ;  /* 0x000000ff71717207 */ /* 0x000fe40002800000 */
[----:B------:R-:W-:Y:S01]  /*23f0*/  SEL R76, R120, RZ, P0 ;  /* 0x000000ff784c7207 */ /* 0x000fe20000000000 */
[----:B------:R-:W-:Y:S01]  /*2400*/  FADD R49, R93, R80 ;  /* 0x000000505d317221 */ /* 0x000fe20000000000 */
[----:B------:R-:W-:Y:S01]  /*2410*/  FADD R79, R79, R78 ;  /* 0x0000004e4f4f7221 */ /* 0x000fe20000000000 */
[----:B------:R-:W-:Y:S01]  /*2420*/  HADD2.F32 R83, -RZ, R106.H0_H0 ;  /* 0x2000006aff537230 */ /* 0x000fe20000004100 */
[----:B------:R-:W-:Y:S01]  /*2430*/  SEL R78, R121, RZ, P5 ;  /* 0x000000ff794e7207 */ /* 0x000fe20002800000 */
[----:B------:R-:W-:Y:S02]  /*2440*/  HADD2.F32 R80, -RZ, R111.H0_H0 ;  /* 0x2000006fff507230 */ /* 0x000fe40000004100 */
[----:B------:R-:W-:Y:S01]  /*2450*/  HADD2.F32 R110, -RZ, R110.H0_H0 ;  /* 0x2000006eff6e7230 */ /* 0x000fe20000004100 */
[----:B------:R-:W-:Y:S01]  /*2460*/  SEL R116, R116, RZ, P6 ;  /* 0x000000ff74747207 */ /* 0x000fe20003000000 */
[----:B------:R-:W-:-:S02]  /*2470*/  HADD2.F32 R81, -RZ, R113.H0_H0 ;  /* 0x20000071ff517230 */ /* 0x000fc40000004100 */
[----:B------:R-:W-:Y:S01]  /*2480*/  HADD2.F32 R76, -RZ, R76.H0_H0 ;  /* 0x2000004cff4c7230 */ /* 0x000fe20000004100 */
[----:B------:R-:W-:Y:S01]  /*2490*/  SEL R122, R122, RZ, P6 ;  /* 0x000000ff7a7a7207 */ /* 0x000fe20003000000 */
[----:B------:R-:W-:Y:S01]  /*24a0*/  FADD R66, R66, R77 ;  /* 0x0000004d42427221 */ /* 0x000fe20000000000 */
[----:B------:R-:W-:Y:S01]  /*24b0*/  FADD R80, R80, R83 ;  /* 0x0000005350507221 */ /* 0x000fe20000000000 */
[----:B------:R-:W-:Y:S01]  /*24c0*/  HADD2.F32 R78, -RZ, R78.H0_H0 ;  /* 0x2000004eff4e7230 */ /* 0x000fe20000004100 */
[----:B------:R-:W-:Y:S01]  /*24d0*/  SEL R77, R118, RZ, P1 ;  /* 0x000000ff764d7207 */ /* 0x000fe20000800000 */
[----:B------:R-:W-:Y:S01]  /*24e0*/  FADD R81, R81, R110 ;  /* 0x0000006e51517221 */ /* 0x000fe20000000000 */
[----:B------:R-:W-:Y:S01]  /*24f0*/  HADD2.F32 R83, -RZ, R116.H0_H0 ;  /* 0x20000074ff537230 */ /* 0x000fe20000004100 */
[----:B------:R-:W-:Y:S01]  /*2500*/  SEL R115, R115, RZ, P6 ;  /* 0x000000ff73737207 */ /* 0x000fe20003000000 */
[----:B------:R-:W-:Y:S01]  /*2510*/  HADD2.F32 R122, -RZ, R122.H0_H0 ;  /* 0x2000007aff7a7230 */ /* 0x000fe20000004100 */
[----:B------:R-:W-:Y:S01]  /*2520*/  FFMA R79, R76, 0.125, R79 ;  /* 0x3e0000004c4f7823 */ /* 0x000fe2000000004f */
[----:B0-----:R-:W-:Y:S01]  /*2530*/  HADD2.F32 R76, -RZ, R75.H0_H0 ;  /* 0x2000004bff4c7230 */ /* 0x001fe20000004100 */
[----:B------:R-:W-:Y:S01]  /*2540*/  ISETP.NE.AND P6, PT, R41, RZ, PT ;  /* 0x000000ff2900720c */ /* 0x000fe20003fc5270 */
[----:B-1----:R-:W-:Y:S01]  /*2550*/  HADD2.F32 R73, -RZ, R73.H0_H0 ;  /* 0x20000049ff497230 */ /* 0x002fe20000004100 */
[----:B------:R-:W-:Y:S01]  /*2560*/  FFMA R81, R78, 0.125, R81 ;  /* 0x3e0000004e517823 */ /* 0x000fe20000000051 */
[----:B------:R-:W-:Y:S01]  /*2570*/  HADD2.F32 R77, -RZ, R77.H0_H0 ;  /* 0x2000004dff4d7230 */ /* 0x000fe20000004100 */
[----:B------:R-:W-:Y:S01]  /*2580*/  FADD R78, R122, R83 ;  /* 0x000000537a4e7221 */ /* 0x000fe20000000000 */
[----:B------:R-:W-:-:S02]  /*2590*/  HADD2.F32 R115, -RZ, R115.H0_H0 ;  /* 0x20000073ff737230 */ /* 0x000fc40000004100 */
[----:B------:R-:W-:Y:S02]  /*25a0*/  HADD2.F32 R74, -RZ, R74.H0_H0 ;  /* 0x2000004aff4a7230 */ /* 0x000fe40000004100 */
[----:B--2---:R-:W-:Y:S01]  /*25b0*/  HADD2.F32 R75, -RZ, R72.H0_H0 ;  /* 0x20000048ff4b7230 */ /* 0x004fe20000004100 */
[----:B------:R-:W-:Y:S01]  /*25c0*/  FFMA R76, R76, 0.125, R71 ;  /* 0x3e0000004c4c7823 */ /* 0x000fe20000000047 */
[----:B------:R-:W-:Y:S01]  /*25d0*/  FFMA R71, R73, 0.125, R70 ;  /* 0x3e00000049477823 */ /* 0x000fe20000000046 */
[----:B------:R-:W-:Y:S01]  /*25e0*/  FFMA R77, R77, 0.125, R80 ;  /* 0x3e0000004d4d7823 */ /* 0x000fe20000000050 */
[----:B------:R-:W-:Y:S01]  /*25f0*/  FFMA R78, R115, 0.125, R78 ;  /* 0x3e000000734e7823 */ /* 0x000fe2000000004e */
[----:B------:R-:W-:Y:S01]  /*2600*/  FFMA R74, R74, 0.125, R67 ;  /* 0x3e0000004a4a7823 */ /* 0x000fe20000000043 */
[----:B------:R-:W-:Y:S01]  /*2610*/  FFMA R70, R75, 0.125, R68 ;  /* 0x3e0000004b467823 */ /* 0x000fe20000000044 */
[----:B------:R-:W-:Y:S01]  /*2620*/  FADD R67, R76, R79 ;  /* 0x0000004f4c437221 */ /* 0x000fe20000000000 */
[----:B------:R-:W-:Y:S01]  /*2630*/  FADD R71, R71, R78 ;  /* 0x0000004e47477221 */ /* 0x000fe20000000000 */
[----:B------:R-:W-:Y:S01]  /*2640*/  FADD R68, R74, R77 ;  /* 0x0000004d4a447221 */ /* 0x000fe20000000000 */
[----:B------:R-:W-:Y:S01]  /*2650*/  FADD R70, R70, R81 ;  /* 0x0000005146467221 */ /* 0x000fe20000000000 */
[----:B------:R-:W-:Y:S01]  /*2660*/  ISETP.NE.AND P5, PT, R82, RZ, PT ;  /* 0x000000ff5200720c */ /* 0x000fe20003fa5270 */
[----:B------:R-:W-:Y:S01]  /*2670*/  IMAD.MOV.U32 R76, RZ, RZ, 0x3f800000 ;  /* 0x3f800000ff4c7424 */ /* 0x000fe200078e00ff */
[----:B------:R-:W-:Y:S01]  /*2680*/  CS2R R80, SRZ ;  /* 0x0000000000507805 */ /* 0x000fe2000001ff00 */
[----:B------:R-:W-:Y:S01]  /*2690*/  IMAD.MOV.U32 R79, RZ, RZ, 0x3f800000 ;  /* 0x3f800000ff4f7424 */ /* 0x000fe200078e00ff */
[----:B------:R-:W-:Y:S01]  /*26a0*/  CS2R R82, SRZ ;  /* 0x0000000000527805 */ /* 0x000fe2000001ff00 */
[----:B------:R-:W-:-:S02]  /*26b0*/  IMAD.MOV.U32 R78, RZ, RZ, 0x3f800000 ;  /* 0x3f800000ff4e7424 */ /* 0x000fc400078e00ff */
[----:B------:R-:W-:Y:S02]  /*26c0*/  IMAD.MOV.U32 R77, RZ, RZ, 0x3f800000 ;  /* 0x3f800000ff4d7424 */ /* 0x000fe400078e00ff */
[----:B------:R-:W-:Y:S02]  /*26d0*/  IMAD.MOV.U32 R74, RZ, RZ, 0x3f800000 ;  /* 0x3f800000ff4a7424 */ /* 0x000fe400078e00ff */
[----:B------:R-:W-:Y:S02]  /*26e0*/  IMAD.MOV.U32 R75, RZ, RZ, 0x3f800000 ;  /* 0x3f800000ff4b7424 */ /* 0x000fe400078e00ff */
[----:B------:R-:W-:Y:S02]  /*26f0*/  IMAD.MOV.U32 R72, RZ, RZ, 0x3f800000 ;  /* 0x3f800000ff487424 */ /* 0x000fe400078e00ff */
[----:B------:R-:W-:Y:S02]  /*2700*/  IMAD.MOV.U32 R73, RZ, RZ, 0x3f800000 ;  /* 0x3f800000ff497424 */ /* 0x000fe400078e00ff */
[----:B------:R-:W-:-:S02]  /*2710*/  IMAD.MOV.U32 R92, RZ, RZ, R48 ;  /* 0x000000ffff5c7224 */ /* 0x000fc400078e0030 */
[----:B------:R-:W-:Y:S02]  /*2720*/  IMAD.MOV.U32 R94, RZ, RZ, R49 ;  /* 0x000000ffff5e7224 */ /* 0x000fe400078e0031 */
[----:B------:R-:W-:Y:S02]  /*2730*/  IMAD.MOV.U32 R95, RZ, RZ, R66 ;  /* 0x000000ffff5f7224 */ /* 0x000fe400078e0042 */
[----:B------:R-:W-:Y:S02]  /*2740*/  IMAD.MOV.U32 R93, RZ, RZ, R69 ;  /* 0x000000ffff5d7224 */ /* 0x000fe400078e0045 */
[----:B------:R-:W-:Y:S02]  /*2750*/  IMAD.MOV.U32 R89, RZ, RZ, R67 ;  /* 0x000000ffff597224 */ /* 0x000fe400078e0043 */
[----:B------:R-:W-:Y:S02]  /*2760*/  IMAD.MOV.U32 R88, RZ, RZ, R68 ;  /* 0x000000ffff587224 */ /* 0x000fe400078e0044 */
[----:B------:R-:W-:-:S02]  /*2770*/  IMAD.MOV.U32 R91, RZ, RZ, R71 ;  /* 0x000000ffff5b7224 */ /* 0x000fc400078e0047 */
[----:B------:R-:W-:Y:S01]  /*2780*/  IMAD.MOV.U32 R90, RZ, RZ, R70 ;  /* 0x000000ffff5a7224 */ /* 0x000fe200078e0046 */
[----:B------:R-:W-:Y:S05]  /*2790*/  @!P6 BRA `(.L_x_2) ;  /* 0x000008e00000e947 */ /* 0x000fea0003800000 */
[----:B------:R-:W-:Y:S01]  /*27a0*/  FADD R76, R25, 1 ;  /* 0x3f800000194c7421 */ /* 0x000fe20000000000 */
[----:B------:R-:W-:Y:S06]  /*27b0*/  BAR.SYNC 0x0 ;  /* 0x0000000000007b1d */ /* 0x000fec0000000000 */
[----:B------:R-:W-:Y:S01]  /*27c0*/  STS [R8.X8], R76 ;  /* 0x0000004c08007388 */ /* 0x000fe20000008800 */
[----:B------:R-:W-:Y:S01]  /*27d0*/  FADD R79, R26, 1 ;  /* 0x3f8000001a4f7421 */ /* 0x000fe20000000000 */
[----:B------:R-:W-:Y:S01]  /*27e0*/  FADD R78, R27, 1 ;  /* 0x3f8000001b4e7421 */ /* 0x000fe20000000000 */
[----:B------:R-:W-:Y:S01]  /*27f0*/  FADD R77, R28, 1 ;  /* 0x3f8000001c4d7421 */ /* 0x000fe20000000000 */
[----:B------:R-:W-:Y:S06]  /*2800*/  BAR.SYNC 0x0 ;  /* 0x0000000000007b1d */ /* 0x000fec0000000000 */
[----:B------:R-:W0:Y:S01]  /*2810*/  LDS R93, [R8.X8] ;  /* 0x00000000085d7984 */ /* 0x000e220000008800 */
[----:B------:R-:W-:Y:S01]  /*2820*/  FADD R84, R48, -R9 ;  /* 0x8000000930547221 */ /* 0x000fe20000000000 */
[----:B------:R-:W-:Y:S01]  /*2830*/  FADD R74, R29, 1 ;  /* 0x3f8000001d4a7421 */ /* 0x000fe20000000000 */
[----:B------:R-:W-:Y:S01]  /*2840*/  P2R R104, PR, RZ, 0x2 ;  /* 0x00000002ff687803 */ /* 0x000fe20000000000 */
[----:B------:R-:W-:Y:S06]  /*2850*/  BAR.SYNC 0x0 ;  /* 0x0000000000007b1d */ /* 0x000fec0000000000 */
[----:B------:R-:W-:Y:S01]  /*2860*/  STS [R8.X8], R79 ;  /* 0x0000004f08007388 */ /* 0x000fe20000008800 */
[----:B------:R-:W-:Y:S01]  /*2870*/  FMUL R73, R84, 0.25 ;  /* 0x3e80000054497820 */ /* 0x000fe20000400000 */
[----:B------:R-:W-:Y:S01]  /*2880*/  P2R R95, PR, RZ, 0x4 ;  /* 0x00000004ff5f7803 */ /* 0x000fe20000000000 */
[----:B------:R-:W-:Y:S01]  /*2890*/  FADD R85, R49, -R10 ;  /* 0x8000000a31557221 */ /* 0x000fe20000000000 */
[----:B------:R-:W-:Y:S06]  /*28a0*/  BAR.SYNC 0x0 ;  /* 0x0000000000007b1d */ /* 0x000fec0000000000 */
[----:B------:R-:W1:Y:S01]  /*28b0*/  LDS R96, [R8.X8] ;  /* 0x0000000008607984 */ /* 0x000e620000008800 */
[----:B------:R-:W-:Y:S01]  /*28c0*/  FMUL R72, R85, 0.25 ;  /* 0x3e80000055487820 */ /* 0x000fe20000400000 */
[----:B------:R-:W-:Y:S01]  /*28d0*/  FADD R75, R30, 1 ;  /* 0x3f8000001e4b7421 */ /* 0x000fe20000000000 */
[----:B------:R-:W-:Y:S01]  /*28e0*/  FADD R86, R66, -R11 ;  /* 0x8000000b42567221 */ /* 0x000fe20000000000 */
[----:B------:R-:W-:Y:S06]  /*28f0*/  BAR.SYNC 0x0 ;  /* 0x0000000000007b1d */ /* 0x000fec0000000000 */
[----:B------:R-:W-:Y:S01]  /*2900*/  STS [R8.X8], R78 ;  /* 0x0000004e08007388 */ /* 0x000fe20000008800 */
[----:B------:R-:W-:Y:S01]  /*2910*/  FADD R87, R69, -R12 ;  /* 0x8000000c45577221 */ /* 0x000fe20000000000 */
[----:B------:R-:W-:Y:S01]  /*2920*/  P2R R105, PR, RZ, 0x1 ;  /* 0x00000001ff697803 */ /* 0x000fe20000000000 */
[----:B------:R-:W-:Y:S01]  /*2930*/  FADD R80, R68, -R13 ;  /* 0x8000000d44507221 */ /* 0x000fe20000000000 */
[----:B------:R-:W-:Y:S06]  /*2940*/  BAR.SYNC 0x0 ;  /* 0x0000000000007b1d */ /* 0x000fec0000000000 */
[----:B------:R-:W2:Y:S04]  /*2950*/  LDS R97, [R8.X8] ;  /* 0x0000000008617984 */ /* 0x000ea80000008800 */
[----:B------:R-:W-:Y:S06]  /*2960*/  BAR.SYNC 0x0 ;  /* 0x0000000000007b1d */ /* 0x000fec0000000000 */
[C---:B0-----:R-:W-:Y:S01]  /*2970*/  FSETP.GT.AND P6, PT, |R93|.reuse, 8.50705917302346158658e+37, PT ;  /* 0x7e8000005d00780b */ /* 0x041fe20003fc4200 */
[----:B------:R-:W-:Y:S04]  /*2980*/  STS [R8.X8], R77 ;  /* 0x0000004d08007388 */ /* 0x000fe80000008800 */
[----:B------:R-:W-:Y:S06]  /*2990*/  BAR.SYNC 0x0 ;  /* 0x0000000000007b1d */ /* 0x000fec0000000000 */
[----:B------:R-:W0:Y:S04]  /*29a0*/  LDS R98, [R8.X8] ;  /* 0x0000000008627984 */ /* 0x000e280000008800 */
[----:B------:R-:W-:Y:S06]  /*29b0*/  BAR.SYNC 0x0 ;  /* 0x0000000000007b1d */ /* 0x000fec0000000000 */
[----:B-1----:R-:W-:Y:S01]  /*29c0*/  FSETP.GT.AND P1, PT, |R96|, 8.50705917302346158658e+37, PT ;  /* 0x7e8000006000780b */ /* 0x002fe20003f24200 */
[----:B------:R-:W-:Y:S04]  /*29d0*/  STS [R8.X8], R74 ;  /* 0x0000004a08007388 */ /* 0x000fe80000008800 */
[----:B------:R-:W-:Y:S06]  /*29e0*/  BAR.SYNC 0x0 ;  /* 0x0000000000007b1d */ /* 0x000fec0000000000 */
[C---:B------:R-:W-:Y:S01]  /*29f0*/  FSETP.GEU.AND P2, PT, |R93|.reuse, 1.175494350822287508e-38, PT ;  /* 0x008000005d00780b */ /* 0x040fe20003f4e200 */
[----:B------:R-:W1:Y:S01]  /*2a00*/  LDS R99, [R8.X8] ;  /* 0x0000000008637984 */ /* 0x000e620000008800 */
[----:B------:R-:W-:Y:S01]  /*2a10*/  @P6 FMUL R93, R93, 0.25 ;  /* 0x3e8000005d5d6820 */ /* 0x000fe20000400000 */
[----:B------:R-:W-:Y:S01]  /*2a20*/  FSEL R94, R73, R84, P6 ;  /* 0x00000054495e7208 */ /* 0x000fe20003000000 */
[----:B------:R-:W-:Y:S01]  /*2a30*/  FMUL R73, R86, 0.25 ;  /* 0x3e80000056497820 */ /* 0x000fe20000400000 */
[C---:B------:R-:W-:Y:S01]  /*2a40*/  FSETP.GEU.AND P6, PT, |R96|.reuse, 1.175494350822287508e-38, PT ;  /* 0x008000006000780b */ /* 0x040fe20003fce200 */
[----:B------:R-:W-:Y:S01]  /*2a50*/  @P1 FMUL R96, R96, 0.25 ;  /* 0x3e80000060601820 */ /* 0x000fe20000400000 */
[----:B------:R-:W-:Y:S01]  /*2a60*/  FSEL R102, R72, R85, P1 ;  /* 0x0000005548667208 */ /* 0x000fe20000800000 */
[----:B------:R-:W-:Y:S06]  /*2a70*/  BAR.SYNC 0x0 ;  /* 0x0000000000007b1d */ /* 0x000fec0000000000 */
[----:B------:R-:W-:Y:S01]  /*2a80*/  STS [R8.X8], R75 ;  /* 0x0000004b08007388 */ /* 0x000fe20000008800 */
[----:B--2---:R-:W-:Y:S01]  /*2a90*/  FSETP.GEU.AND P1, PT, |R97|, 1.175494350822287508e-38, PT ;  /* 0x008000006100780b */ /* 0x004fe20003f2e200 */
[----:B------:R-:W-:Y:S01]  /*2aa0*/  FMUL R72, R87, 0.25 ;  /* 0x3e80000057487820 */ /* 0x000fe20000400000 */
[----:B------:R-:W-:Y:S01]  /*2ab0*/  @!P2 FMUL R93, R93, 16777216 ;  /* 0x4b8000005d5da820 */ /* 0x000fe20000400000 */
[----:B------:R-:W-:Y:S01]  /*2ac0*/  @!P6 FMUL R96, R96, 16777216 ;  /* 0x4b8000006060e820 */ /* 0x000fe20000400000 */
[----:B------:R-:W-:Y:S01]  /*2ad0*/  @!P6 FMUL R102, R102, 16777216 ;  /* 0x4b8000006666e820 */ /* 0x000fe20000400000 */
[----:B------:R-:W-:Y:S06]  /*2ae0*/  BAR.SYNC 0x0 ;  /* 0x0000000000007b1d */ /* 0x000fec0000000000 */
[----:B------:R-:W-:Y:S01]  /*2af0*/  FSETP.GT.AND P6, PT, |R97|, 8.50705917302346158658e+37, PT ;  /* 0x7e8000006100780b */ /* 0x000fe20003fc4200 */
[----:B------:R-:W2:Y:S01]  /*2b00*/  LDS R100, [R8.X8] ;  /* 0x0000000008647984 */ /* 0x000ea20000008800 */
[----:B------:R-:W-:-:S03]  /*2b10*/  @!P2 FMUL R94, R94, 16777216 ;  /* 0x4b8000005e5ea820 */ /* 0x000fc60000400000 */
[----:B------:R-:W-:Y:S06]  /*2b20*/  BAR.SYNC 0x0 ;  /* 0x0000000000007b1d */ /* 0x000fec0000000000 */
[----:B------:R-:W-:Y:S01]  /*2b30*/  FSEL R103, R73, R86, P6 ;  /* 0x0000005649677208 */ /* 0x000fe20003000000 */
[----:B------:R-:W-:Y:S01]  /*2b40*/  FMUL R73, R80, 0.25 ;  /* 0x3e80000050497820 */ /* 0x000fe20000400000 */
[----:B------:R-:W-:Y:S01]  /*2b50*/  @P6 FMUL R97, R97, 0.25 ;  /* 0x3e80000061616820 */ /* 0x000fe20000400000 */
[----:B0-----:R-:W-:Y:S01]  /*2b60*/  FSETP.GT.AND P6, PT, |R98|, 8.50705917302346158658e+37, PT ;  /* 0x7e8000006200780b */ /* 0x001fe20003fc4200 */
[----:B------:R-:W-:Y:S01]  /*2b70*/  FADD R83, R67, -R14 ;  /* 0x8000000e43537221 */ /* 0x000fe20000000000 */
[----:B-1----:R-:W-:Y:S01]  /*2b80*/  FSETP.GT.AND P2, PT, |R99|, 8.50705917302346158658e+37, PT ;  /* 0x7e8000006300780b */ /* 0x002fe20003f44200 */
[----:B------:R-:W-:Y:S01]  /*2b90*/  FADD R82, R70, -R15 ;  /* 0x8000000f46527221 */ /* 0x000fe20000000000 */
[----:B------:R-:W-:Y:S01]  /*2ba0*/  FSETP.GEU.AND P0, PT, |R98|, 1.175494350822287508e-38, PT ;  /* 0x008000006200780b */ /* 0x000fe20003f0e200 */
[----:B------:R-:W-:Y:S01]  /*2bb0*/  @!P1 FMUL R97, R97, 16777216 ;  /* 0x4b80000061619820 */ /* 0x000fe20000400000 */
[----:B------:R-:W-:Y:S01]  /*2bc0*/  FSEL R106, R72, R87, P6 ;  /* 0x00000057486a7208 */ /* 0x000fe20003000000 */
[----:B------:R-:W-:Y:S01]  /*2bd0*/  FMUL R72, R83, 0.25 ;  /* 0x3e80000053487820 */ /* 0x000fe20000400000 */
[----:B------:R-:W-:Y:S01]  /*2be0*/  FSEL R88, R73, R80, P2 ;  /* 0x0000005049587208 */ /* 0x000fe20001000000 */
[----:B------:R-:W-:Y:S01]  /*2bf0*/  @!P1 FMUL R103, R103, 16777216 ;  /* 0x4b80000067679820 */ /* 0x000fe20000400000 */
[----:B------:R-:W-:Y:S01]  /*2c00*/  FMUL R73, R82, 0.25 ;  /* 0x3e80000052497820 */ /* 0x000fe20000400000 */
[----:B------:R-:W-:-:S02]  /*2c10*/  FADD R81, R71, -R16 ;  /* 0x8000001047517221 */ /* 0x000fc40000000000 */
[----:B------:R-:W-:Y:S01]  /*2c20*/  @P6 FMUL R98, R98, 0.25 ;  /* 0x3e80000062626820 */ /* 0x000fe20000400000 */
[C---:B------:R-:W-:Y:S01]  /*2c30*/  FSETP.GEU.AND P6, PT, |R99|.reuse, 1.175494350822287508e-38, PT ;  /* 0x008000006300780b */ /* 0x040fe20003fce200 */
[----:B------:R-:W-:Y:S01]  /*2c40*/  @P2 FMUL R99, R99, 0.25 ;  /* 0x3e80000063632820 */ /* 0x000fe20000400000 */
[----:B------:R-:W-:Y:S01]  /*2c50*/  FMUL R92, R81, 0.25 ;  /* 0x3e800000515c7820 */ /* 0x000fe20000400000 */
[----:B------:R-:W-:Y:S01]  /*2c60*/  @!P0 FMUL R98, R98, 16777216 ;  /* 0x4b80000062628820 */ /* 0x000fe20000400000 */
[----:B------:R-:W-:-:S09]  /*2c70*/  @!P0 FMUL R106, R106, 16777216 ;  /* 0x4b8000006a6a8820 */ /* 0x000fd20000400000 */
[----:B------:R-:W-:Y:S01]  /*2c80*/  @!P6 FMUL R99, R99, 16777216 ;  /* 0x4b8000006363e820 */ /* 0x000fe20000400000 */
[----:B------:R-:W-:Y:S01]  /*2c90*/  @!P6 FMUL R88, R88, 16777216 ;  /* 0x4b8000005858e820 */ /* 0x000fe20000400000 */
[C---:B--2---:R-:W-:Y:S02]  /*2ca0*/  FSETP.GT.AND P6, PT, |R100|.reuse, 8.50705917302346158658e+37, PT ;  /* 0x7e8000006400780b */ /* 0x044fe40003fc4200 */
[----:B------:R-:W-:Y:S01]  /*2cb0*/  FSETP.GEU.AND P1, PT, |R100|, 1.175494350822287508e-38, PT ;  /* 0x008000006400780b */ /* 0x000fe20003f2e200 */
[----:B------:R-:W0:Y:S01]  /*2cc0*/  MUFU.RCP R108, R99 ;  /* 0x00000063006c7308 */ /* 0x000e220000001000 */
[----:B------:R-:W-:Y:S01]  /*2cd0*/  FSEL R89, R72, R83, P6 ;  /* 0x0000005348597208 */ /* 0x000fe20003000000 */
[----:B------:R-:W-:-:S05]  /*2ce0*/  FADD R72, R31, 1 ;  /* 0x3f8000001f487421 */ /* 0x000fca0000000000 */
[----:B------:R-:W-:Y:S03]  /*2cf0*/  STS [R8.X8], R72 ;  /* 0x0000004808007388 */ /* 0x000fe60000008800 */
[----:B------:R-:W-:Y:S01]  /*2d00*/  @P6 FMUL R100, R100, 0.25 ;  /* 0x3e80000064646820 */ /* 0x000fe20000400000 */
[----:B------:R-:W-:Y:S06]  /*2d10*/  BAR.SYNC 0x0 ;  /* 0x0000000000007b1d */ /* 0x000fec0000000000 */
[----:B------:R-:W1:Y:S01]  /*2d20*/  LDS R101, [R8.X8] ;  /* 0x0000000008657984 */ /* 0x000e620000008800 */
[----:B------:R-:W-:Y:S01]  /*2d30*/  @!P1 FMUL R100, R100, 16777216 ;  /* 0x4b80000064649820 */ /* 0x000fe20000400000 */
[----:B------:R-:W-:-:S02]  /*2d40*/  @!P1 FMUL R89, R89, 16777216 ;  /* 0x4b80000059599820 */ /* 0x000fc40000400000 */
[----:B------:R-:W-:Y:S06]  /*2d50*/  BAR.SYNC 0x0 ;  /* 0x0000000000007b1d */ /* 0x000fec0000000000 */
[----:B------:R-:W-:Y:S01]  /*2d60*/  ISETP.NE.AND P1, PT, R104, RZ, PT ;  /* 0x000000ff6800720c */ /* 0x000fe20003f25270 */
[----:B------:R-:W2:Y:S01]  /*2d70*/  MUFU.RCP R107, R100 ;  /* 0x00000064006b7308 */ /* 0x000ea20000001000 */
[----:B0-----:R-:W-:-:S07]  /*2d80*/  FFMA R88, R108, R88, R13 ;  /* 0x000000586c587223 */ /* 0x001fce000000000d */
[----:B------:R-:W-:Y:S01]  /*2d90*/  MUFU.RCP R104, R97 ;  /* 0x0000006100687308 */ /* 0x000fe20000001000 */
[----:B--2---:R-:W-:Y:S01]  /*2da0*/  FFMA R89, R107, R89, R14 ;  /* 0x000000596b597223 */ /* 0x004fe2000000000e */
[C---:B-1----:R-:W-:Y:S02]  /*2db0*/  FSETP.GT.AND P6, PT, |R101|.reuse, 8.50705917302346158658e+37, PT ;  /* 0x7e8000006500780b */ /* 0x042fe40003fc4200 */
[----:B------:R-:W-:Y:S02]  /*2dc0*/  FSETP.GEU.AND P0, PT, |R101|, 1.175494350822287508e-38, PT ;  /* 0x008000006500780b */ /* 0x000fe40003f0e200 */
[----:B------:R-:W-:Y:S01]  /*2dd0*/  FSEL R90, R73, R82, P6 ;  /* 0x00000052495a7208 */ /* 0x000fe20003000000 */
[----:B------:R-:W-:-:S05]  /*2de0*/  FADD R73, R32, 1 ;  /* 0x3f80000020497421 */ /* 0x000fca0000000000 */
[----:B------:R-:W-:Y:S03]  /*2df0*/  STS [R8.X8], R73 ;  /* 0x0000004908007388 */ /* 0x000fe60000008800 */
[----:B------:R-:W-:Y:S01]  /*2e00*/  @P6 FMUL R101, R101, 0.25 ;  /* 0x3e80000065656820 */ /* 0x000fe20000400000 */
[----:B------:R-:W-:Y:S06]  /*2e10*/  BAR.SYNC 0x0 ;  /* 0x0000000000007b1d */ /* 0x000fec0000000000 */
[----:B------:R-:W0:Y:S01]  /*2e20*/  LDS R109, [R8.X8] ;  /* 0x00000000086d7984 */ /* 0x000e220000008800 */
[----:B------:R-:W-:Y:S01]  /*2e30*/  @!P0 FMUL R101, R101, 16777216 ;  /* 0x4b80000065658820 */ /* 0x000fe20000400000 */
[----:B------:R-:W-:Y:S01]  /*2e40*/  @!P0 FMUL R90, R90, 16777216 ;  /* 0x4b8000005a5a8820 */ /* 0x000fe20000400000 */
[----:B------:R-:W-:-:S02]  /*2e50*/  ISETP.NE.AND P0, PT, R105, RZ, PT ;  /* 0x000000ff6900720c */ /* 0x000fc40003f05270 */
[----:B------:R-:W-:Y:S08]  /*2e60*/  MUFU.RCP R105, R98 ;  /* 0x0000006200697308 */ /* 0x000ff00000001000 */
[----:B------:R-:W1:Y:S02]  /*2e70*/  MUFU.RCP R110, R101 ;  /* 0x00000065006e7308 */ /* 0x000e640000001000 */
[----:B-1----:R-:W-:Y:S01]  /*2e80*/  FFMA R90, R110, R90, R15 ;  /* 0x0000005a6e5a7223 */ /* 0x002fe2000000000f */
[----:B0-----:R-:W-:-:S02]  /*2e90*/  FSETP.GT.AND P2, PT, |R109|, 8.50705917302346158658e+37, PT ;  /* 0x7e8000006d00780b */ /* 0x001fc40003f44200 */
[C---:B------:R-:W-:Y:S02]  /*2ea0*/  FSETP.GEU.AND P6, PT, |R109|.reuse, 1.175494350822287508e-38, PT ;  /* 0x008000006d00780b */ /* 0x040fe40003fce200 */
[----:B------:R-:W-:Y:S02]  /*2eb0*/  FSEL R91, R92, R81, P2 ;  /* 0x000000515c5b7208 */ /* 0x000fe40001000000 */
[----:B------:R0:W1:Y:S07]  /*2ec0*/  MUFU.RCP R92, R93 ;  /* 0x0000005d005c7308 */ /* 0x00006e0000001000 */
[----:B------:R-:W-:Y:S01]  /*2ed0*/  @P2 FMUL R109, R109, 0.25 ;  /* 0x3e8000006d6d2820 */ /* 0x000fe20000400000 */
[----:B------:R-:W-:Y:S01]  /*2ee0*/  ISETP.NE.AND P2, PT, R95, RZ, PT ;  /* 0x000000ff5f00720c */ /* 0x000fe20003f45270 */
[----:B0-----:R-:W-:Y:S01]  /*2ef0*/  FFMA R93, R105, R106, R12 ;  /* 0x0000006a695d7223 */ /* 0x001fe2000000000c */
[----:B------:R0:W2:Y:S01]  /*2f00*/  MUFU.RCP R95, R96 ;  /* 0x00000060005f7308 */ /* 0x0000a20000001000 */
[----:B------:R-:W-:Y:S01]  /*2f10*/  @!P6 FMUL R109, R109, 16777216 ;  /* 0x4b8000006d6de820 */ /* 0x000fe20000400000 */
[----:B------:R-:W-:Y:S01]  /*2f20*/  @!P6 FMUL R91, R91, 16777216 ;  /* 0x4b8000005b5be820 */ /* 0x000fe20000400000 */
[----:B------:R-:W-:Y:S01]  /*2f30*/  FADD R99, R69, -R93 ;  /* 0x8000005d45637221 */ /* 0x000fe20000000000 */
[----:B-1----:R-:W-:-:S03]  /*2f40*/  FFMA R92, R92, R94, R9 ;  /* 0x0000005e5c5c7223 */ /* 0x002fc60000000009 */
[----:B------:R-:W-:Y:S01]  /*2f50*/  FFMA R87, R87, R99, R20 ;  /* 0x0000006357577223 */ /* 0x000fe20000000014 */
[----:B------:R-:W1:Y:S01]  /*2f60*/  MUFU.RCP R109, R109 ;  /* 0x0000006d006d7308 */ /* 0x000e620000001000 */
[----:B------:R-:W-:Y:S01]  /*2f70*/  FADD R99, R70, -R90 ;  /* 0x8000005a46637221 */ /* 0x000fe20000000000 */
[----:B0-----:R-:W-:-:S03]  /*2f80*/  FADD R96, R48, -R92 ;  /* 0x8000005c30607221 */ /* 0x001fc60000000000 */
[----:B------:R-:W-:Y:S01]  /*2f90*/  FFMA R82, R82, R99, R23 ;  /* 0x0000006352527223 */ /* 0x000fe20000000017 */
[----:B------:R-:W-:Y:S01]  /*2fa0*/  FFMA R84, R84, R96, R17 ;  /* 0x0000006054547223 */ /* 0x000fe20000000011 */
[----:B--2---:R-:W-:Y:S01]  /*2fb0*/  FFMA R94, R95, R102, R10 ;  /* 0x000000665f5e7223 */ /* 0x004fe2000000000a */
[----:B------:R-:W-:-:S03]  /*2fc0*/  FFMA R95, R104, R103, R11 ;  /* 0x00000067685f7223 */ /* 0x000fc6000000000b */
[----:B------:R-:W-:Y:S01]  /*2fd0*/  FADD R97, R49, -R94 ;  /* 0x8000005e31617221 */ /* 0x000fe20000000000 */
[----:B------:R-:W-:Y:S01]  /*2fe0*/  FADD R98, R66, -R95 ;  /* 0x8000005f42627221 */ /* 0x000fe20000000000 */
[----:B-1----:R-:W-:Y:S02]  /*2ff0*/  FFMA R91, R109, R91, R16 ;  /* 0x0000005b6d5b7223 */ /* 0x002fe40000000010 */
[----:B------:R-:W-:Y:S01]  /*3000*/  FFMA R85, R85, R97, R18 ;  /* 0x0000006155557223 */ /* 0x000fe20000000012 */
[----:B------:R-:W-:Y:S01]  /*3010*/  FFMA R86, R86, R98, R19 ;  /* 0x0000006256567223 */ /* 0x000fe20000000013 */
[----:B------:R-:W-:Y:S01]  /*3020*/  FADD R97, R68, -R88 ;  /* 0x8000005844617221 */ /* 0x000fe20000000000 */
[----:B------:R-:W-:Y:S01]  /*3030*/  FADD R98, R67, -R89 ;  /* 0x8000005943627221 */ /* 0x000fe20000000000 */
[----:B------:R-:W-:Y:S02]  /*3040*/  FADD R96, R71, -R91 ;  /* 0x8000005b47607221 */ /* 0x000fe40000000000 */
[----:B------:R-:W-:Y:S01]  /*3050*/  FFMA R80, R80, R97, R21 ;  /* 0x0000006150507223 */ /* 0x000fe20000000015 */
[----:B------:R-:W-:Y:S01]  /*3060*/  FFMA R83, R83, R98, R22 ;  /* 0x0000006253537223 */ /* 0x000fe20000000016 */
[----:B------:R-:W-:-:S01]  /*3070*/  FFMA R81, R81, R96, R24 ;  /* 0x0000006051517223 */ /* 0x000fc20000000018 */
.L_x_2:
[----:B------:R-:W-:Y:S01]  /*3080*/  P2R R99, PR, RZ, 0x4 ;  /* 0x00000004ff637803 */ /* 0x000fe20000000000 */
[----:B------:R-:W-:Y:S06]  /*3090*/  BAR.SYNC 0x0 ;  /* 0x0000000000007b1d */ /* 0x000fec0000000000 */
[----:B------:R-:W-:-:S02]  /*30a0*/  ISETP.NE.AND P2, PT, R45, RZ, PT ;  /* 0x000000ff2d00720c */ /* 0x000fc40003f45270 */
[----:B------:R-:W-:Y:S02]  /*30b0*/  F2FP.F16.F32.PACK_AB R48, R49, R48 ;  /* 0x000000303130723e */ /* 0x000fe400000000ff */
[----:B------:R-:W-:Y:S02]  /*30c0*/  P2R R98, PR, RZ, 0x4 ;  /* 0x00000004ff627803 */ /* 0x000fe40000000000 */
[----:B------:R-:W-:Y:S01]  /*30d0*/  ISETP.NE.AND P2, PT, R46, RZ, PT ;  /* 0x000000ff2e00720c */ /* 0x000fe20003f45270 */
[----:B------:R-:W-:Y:S01]  /*30e0*/  STS.U16 [R114], R48 ;  /* 0x0000003072007388 */ /* 0x000fe20000000400 */
[----:B------:R-:W-:Y:S02]  /*30f0*/  F2FP.F16.F32.PACK_AB R66, R69, R66 ;  /* 0x000000424542723e */ /* 0x000fe400000000ff */
[----:B------:R-:W-:Y:S02]  /*3100*/  P2R R97, PR, RZ, 0x4 ;  /* 0x00000004ff617803 */ /* 0x000fe40000000000 */
[----:B------:R-:W-:Y:S01]  /*3110*/  ISETP.NE.AND P2, PT, R47, RZ, PT ;  /* 0x000000ff2f00720c */ /* 0x000fe20003f45270 */
[----:B------:R-:W-:Y:S01]  /*3120*/  STS.U16 [R114+0x400], R66 ;  /* 0x0004004272007388 */ /* 0x000fe20000000400 */
[----:B------:R-:W-:-:S02]  /*3130*/  P2R R101, PR, RZ, 0x1 ;  /* 0x00000001ff657803 */ /* 0x000fc40000000000 */
[----:B------:R-:W-:Y:S02]  /*3140*/  P2R R96, PR, RZ, 0x4 ;  /* 0x00000004ff607803 */ /* 0x000fe40000000000 */
[----:B------:R-:W-:Y:S02]  /*3150*/  ISETP.NE.AND P2, PT, R5, RZ, PT ;  /* 0x000000ff0500720c */ /* 0x000fe40003f45270 */
[----:B------:R-:W-:Y:S02]  /*3160*/  ISETP.NE.AND P0, PT, R43, RZ, PT ;  /* 0x000000ff2b00720c */ /* 0x000fe40003f05270 */
[----:B------:R-:W-:Y:S02]  /*3170*/  PRMT R5, R48, 0x7632, R5 ;  /* 0x0000763230057816 */ /* 0x000fe40000000005 */
[----:B------:R-:W-:Y:S02]  /*3180*/  PRMT R43, R66, 0x7632, R43 ;  /* 0x00007632422b7816 */ /* 0x000fe4000000002b */
[----:B------:R-:W-:Y:S01]  /*3190*/  FSEL R9, R92, R9, P5 ;  /* 0x000000095c097208 */ /* 0x000fe20002800000 */
[----:B------:R-:W-:Y:S01]  /*31a0*/  STS.U16 [R114+0x200], R5 ;  /* 0x0002000572007388 */ /* 0x000fe20000000400 */
[----:B------:R-:W-:-:S02]  /*31b0*/  FSEL R17, R84, R17, P5 ;  /* 0x0000001154117208 */ /* 0x000fc40002800000 */
[----:B------:R-:W-:Y:S01]  /*31c0*/  FSEL R25, R76, R25, P5 ;  /* 0x000000194c197208 */ /* 0x000fe20002800000 */
[----:B------:R-:W-:Y:S01]  /*31d0*/  STS.U16 [R114+0x600], R43 ;  /* 0x0006002b72007388 */ /* 0x000fe20000000400 */
[----:B------:R-:W-:Y:S02]  /*31e0*/  FSEL R10, R94, R10, P4 ;  /* 0x0000000a5e0a7208 */ /* 0x000fe40002000000 */
[----:B------:R-:W-:Y:S02]  /*31f0*/  FSEL R18, R85, R18, P4 ;  /* 0x0000001255127208 */ /* 0x000fe40002000000 */
[----:B------:R-:W-:Y:S02]  /*3200*/  FSEL R26, R79, R26, P4 ;  /* 0x0000001a4f1a7208 */ /* 0x000fe40002000000 */
[----:B------:R-:W-:Y:S02]  /*3210*/  ISETP.NE.AND P5, PT, R2, RZ, PT ;  /* 0x000000ff0200720c */ /* 0x000fe40003fa5270 */
[----:B------:R-:W-:Y:S01]  /*3220*/  ISETP.NE.AND P4, PT, R3, RZ, PT ;  /* 0x000000ff0300720c */ /* 0x000fe20003f85270 */
[----:B------:R-:W-:Y:S06]  /*3230*/  BAR.SYNC 0x0 ;  /* 0x0000000000007b1d */ /* 0x000fec0000000000 */
[----:B------:R-:W0:Y:S01]  /*3240*/  LDS.64 R2, [R8.X8] ;  /* 0x0000000008027984 */ /* 0x000e220000008a00 */
[----:B------:R-:W-:-:S02]  /*3250*/  FSEL R11, R95, R11, P3 ;  /* 0x0000000b5f0b7208 */ /* 0x000fc40001800000 */
[----:B------:R-:W-:Y:S01]  /*3260*/  FSEL R19, R86, R19, P3 ;  /* 0x0000001356137208 */ /* 0x000fe20001800000 */
[----:B------:R-:W-:Y:S06]  /*3270*/  BAR.SYNC 0x0 ;  /* 0x0000000000007b1d */ /* 0x000fec0000000000 */
[----:B------:R-:W-:Y:S02]  /*3280*/  FSEL R27, R78, R27, P3 ;  /* 0x0000001b4e1b7208 */ /* 0x000fe40001800000 */
[----:B------:R-:W-:Y:S02]  /*3290*/  ISETP.NE.AND P6, PT, R0, RZ, PT ;  /* 0x000000ff0000720c */ /* 0x000fe40003fc5270 */
[----:B------:R-:W-:-:S02]  /*32a0*/  ISETP.NE.AND P3, PT, R4, RZ, PT ;  /* 0x000000ff0400720c */ /* 0x000fc40003f65270 */
[----:B------:R-:W-:Y:S02]  /*32b0*/  F2FP.F16.F32.PACK_AB R0, R67, R68 ;  /* 0x000000444300723e */ /* 0x000fe400000000ff */
[----:B------:R-:W-:Y:S02]  /*32c0*/  F2FP.F16.F32.PACK_AB R4, R71, R70 ;  /* 0x000000464704723e */ /* 0x000fe400000000ff */
[----:B------:R-:W-:Y:S02]  /*32d0*/  P2R R100, PR, RZ, 0x2 ;  /* 0x00000002ff647803 */ /* 0x000fe40000000000 */
[----:B------:R-:W-:Y:S02]  /*32e0*/  ISETP.NE.AND P1, PT, R44, RZ, PT ;  /* 0x000000ff2c00720c */ /* 0x000fe40003f25270 */
[C---:B------:R-:W-:Y:S02]  /*32f0*/  PRMT R44, R0.reuse, 0x7610, R44 ;  /* 0x00007610002c7816 */ /* 0x040fe4000000002c */
[----:B------:R-:W-:-:S02]  /*3300*/  PRMT R45, R0, 0x7632, R45 ;  /* 0x00007632002d7816 */ /* 0x000fc4000000002d */
[C---:B------:R-:W-:Y:S01]  /*3310*/  PRMT R46, R4.reuse, 0x7610, R46 ;  /* 0x00007610042e7816 */ /* 0x040fe2000000002e */
[----:B------:R-:W-:Y:S01]  /*3320*/  STS.U16 [R114], R44 ;  /* 0x0000002c72007388 */ /* 0x000fe20000000400 */
[----:B------:R-:W-:Y:S02]  /*3330*/  PRMT R47, R4, 0x7632, R47 ;  /* 0x00007632042f7816 */ /* 0x000fe4000000002f */
[----:B------:R-:W-:Y:S01]  /*3340*/  IADD3 R41, R41, 0x800, RZ ;  /* 0x0000080029297810 */ /* 0x000fe20007ffe0ff */
[----:B------:R-:W-:Y:S01]  /*3350*/  STS.U16 [R114+0x200], R45 ;  /* 0x0002002d72007388 */ /* 0x000fe20000000400 */
[----:B------:R-:W-:Y:S02]  /*3360*/  FSEL R15, R90, R15, P5 ;  /* 0x0000000f5a0f7208 */ /* 0x000fe40002800000 */
[----:B------:R-:W-:Y:S01]  /*3370*/  FSEL R16, R91, R16, P6 ;  /* 0x000000105b107208 */ /* 0x000fe20003000000 */
[----:B------:R-:W-:Y:S01]  /*3380*/  STS.U16 [R114+0x400], R46 ;  /* 0x0004002e72007388 */ /* 0x000fe20000000400 */
[----:B------:R-:W-:-:S02]  /*3390*/  FSEL R23, R82, R23, P5 ;  /* 0x0000001752177208 */ /* 0x000fc40002800000 */
[----:B0-----:R-:W-:Y:S01]  /*33a0*/  PRMT R0, R2, 0x7632, R0 ;  /* 0x0000763202007816 */ /* 0x001fe20000000000 */
[----:B------:R-:W-:Y:S01]  /*33b0*/  STS.U16 [R114+0x600], R47 ;  /* 0x0006002f72007388 */ /* 0x000fe20000000400 */
[----:B------:R-:W-:Y:S02]  /*33c0*/  PRMT R43, R3, 0x7632, R43 ;  /* 0x00007632032b7816 */ /* 0x000fe4000000002b */
[----:B------:R-:W-:Y:S01]  /*33d0*/  FSEL R24, R81, R24, P6 ;  /* 0x0000001851187208 */ /* 0x000fe20003000000 */
[----:B------:R-:W-:Y:S06]  /*33e0*/  BAR.SYNC 0x0 ;  /* 0x0000000000007b1d */ /* 0x000fec0000000000 */
[----:B------:R-:W0:Y:S01]  /*33f0*/  LDS.64 R4, [R8.X8] ;  /* 0x0000000008047984 */ /* 0x000e220000008a00 */
[----:B------:R-:W-:-:S02]  /*3400*/  FSEL R31, R72, R31, P5 ;  /* 0x0000001f481f7208 */ /* 0x000fc40002800000 */
[----:B------:R-:W-:Y:S01]  /*3410*/  FSEL R32, R73, R32, P6 ;  /* 0x0000002049207208 */ /* 0x000fe20003000000 */
[----:B------:R1:W-:Y:S01]  /*3420*/  @P2 STG.E.U16 [R50.64], R2 ;  /* 0x0000000232002986 */ /* 0x0003e2000c101504 */
[----:B------:R-:W-:-:S13]  /*3430*/  ISETP.NE.AND P2, PT, R96, RZ, PT ;  /* 0x000000ff6000720c */ /* 0x000fda0003f45270 */
[----:B------:R2:W-:Y:S01]  /*3440*/  @P2 STG.E.U16 [R52.64], R0 ;  /* 0x0000000034002986 */ /* 0x0005e2000c101504 */
[----:B------:R-:W-:-:S13]  /*3450*/  ISETP.NE.AND P2, PT, R97, RZ, PT ;  /* 0x000000ff6100720c */ /* 0x000fda0003f45270 */
[----:B------:R2:W-:Y:S01]  /*3460*/  @P2 STG.E.U16 [R54.64], R3 ;  /* 0x0000000336002986 */ /* 0x0005e2000c101504 */
[----:B------:R-:W-:Y:S02]  /*3470*/  ISETP.NE.AND P2, PT, R98, RZ, PT ;  /* 0x000000ff6200720c */ /* 0x000fe40003f45270 */
[----:B0-----:R-:W-:Y:S02]  /*3480*/  PRMT R44, R4, 0x7632, R44 ;  /* 0x00007632042c7816 */ /* 0x001fe4000000002c */
[----:B-1----:R-:W-:-:S09]  /*3490*/  PRMT R2, R5, 0x7632, R2 ;  /* 0x0000763205027816 */ /* 0x002fd20000000002 */
[----:B------:R2:W-:Y:S01]  /*34a0*/  @P2 STG.E.U16 [R56.64], R43 ;  /* 0x0000002b38002986 */ /* 0x0005e2000c101504 */
[----:B------:R-:W-:-:S03]  /*34b0*/  ISETP.NE.AND P2, PT, R99, RZ, PT ;  /* 0x000000ff6300720c */ /* 0x000fc60003f45270 */
[----:B------:R2:W-:Y:S01]  /*34c0*/  @P1 STG.E.U16 [R58.64], R4 ;  /* 0x000000043a001986 */ /* 0x0005e2000c101504 */
[----:B------:R-:W-:Y:S02]  /*34d0*/  FSEL R12, R93, R12, P2 ;  /* 0x0000000c5d0c7208 */ /* 0x000fe40001000000 */
[----:B------:R-:W-:Y:S01]  /*34e0*/  FSEL R20, R87, R20, P2 ;  /* 0x0000001457147208 */ /* 0x000fe20001000000 */
[----:B------:R2:W-:Y:S01]  /*34f0*/  @P0 STG.E.U16 [R60.64], R44 ;  /* 0x0000002c3c000986 */ /* 0x0005e2000c101504 */
[----:B------:R-:W-:Y:S02]  /*3500*/  FSEL R28, R77, R28, P2 ;  /* 0x0000001c4d1c7208 */ /* 0x000fe40001000000 */
[----:B------:R-:W-:Y:S01]  /*3510*/  ISETP.GE.AND P2, PT, R41, c[0x0][0x1b0], PT ;  /* 0x00006c0029007a0c */ /* 0x000fe20003f46270 */
[----:B------:R2:W-:Y:S01]  /*3520*/  @P3 STG.E.U16 [R62.64], R5 ;  /* 0x000000053e003986 */ /* 0x0005e2000c101504 */
[----:B------:R-:W-:Y:S02]  /*3530*/  ISETP.NE.AND P1, PT, R100, RZ, PT ;  /* 0x000000ff6400720c */ /* 0x000fe40003f25270 */
[----:B------:R-:W-:Y:S01]  /*3540*/  ISETP.NE.AND P0, PT, R101, RZ, PT ;  /* 0x000000ff6500720c */ /* 0x000fe20003f05270 */
[----:B------:R2:W-:Y:S01]  /*3550*/  @P4 STG.E.U16 [R64.64], R2 ;  /* 0x0000000240004986 */ /* 0x0005e2000c101504 */
[----:B------:R-:W-:-:S02]  /*3560*/  FSEL R13, R88, R13, P1 ;  /* 0x0000000d580d7208 */ /* 0x000fc40000800000 */
[----:B------:R-:W-:Y:S02]  /*3570*/  FSEL R14, R89, R14, P0 ;  /* 0x0000000e590e7208 */ /* 0x000fe40000000000 */
[----:B------:R-:W-:Y:S02]  /*3580*/  FSEL R21, R80, R21, P1 ;  /* 0x0000001550157208 */ /* 0x000fe40000800000 */
[----:B------:R-:W-:Y:S02]  /*3590*/  FSEL R22, R83, R22, P0 ;  /* 0x0000001653167208 */ /* 0x000fe40000000000 */
[----:B------:R-:W-:Y:S02]  /*35a0*/  FSEL R29, R74, R29, P1 ;  /* 0x0000001d4a1d7208 */ /* 0x000fe40000800000 */
[----:B------:R-:W-:Y:S01]  /*35b0*/  FSEL R30, R75, R30, P0 ;  /* 0x0000001e4b1e7208 */ /* 0x000fe20000000000 */
[----:B--2---:R-:W-:Y:S01]  /*35c0*/  @P2 CALL.REL.NOINC `(.L_x_1) ;  /* 0x0000001000002944 */ /* 0x004fe20003c00000 */
[----:B------:R-:W-:Y:S05]  /*35d0*/  BRA `(.L_x_3) ;  /* 0xffffcdd000007947 */ /* 0x000fea000383ffff */
.L_x_1:
[----:B------:R-:W-:Y:S06]  /*35e0*/  BAR.SYNC 0x0 ;  /* 0x0000000000007b1d */ /* 0x000fec0000000000 */
[----:B------:R-:W-:Y:S01]  /*35f0*/  STS [R114.X4], R25 ;  /* 0x0000001972007388 */ /* 0x000fe20000004800 */
[----:B------:R-:W-:Y:S01]  /*3600*/  FADD R10, -R9, R10 ;  /* 0x0000000a090a7221 */ /* 0x000fe20000000100 */
[----:B------:R-:W-:-:S02]  /*3610*/  FADD R17, R17, R18 ;  /* 0x0000001211117221 */ /* 0x000fc40000000000 */
[----:B------:R-:W-:Y:S06]  /*3620*/  BAR.SYNC 0x0 ;  /* 0x0000000000007b1d */ /* 0x000fec0000000000 */
[----:B------:R-:W-:Y:S04]  /*3630*/  LDS R4, [R114.X4] ;  /* 0x0000000072047984 */ /* 0x000fe80000004800 */
[----:B------:R-:W-:Y:S06]  /*3640*/  BAR.SYNC 0x0 ;  /* 0x0000000000007b1d */ /* 0x000fec0000000000 */
[----:B------:R-:W-:Y:S04]  /*3650*/  STS [R114.X4], R26 ;  /* 0x0000001a72007388 */ /* 0x000fe80000004800 */
[----:B------:R-:W-:Y:S06]  /*3660*/  BAR.SYNC 0x0 ;  /* 0x0000000000007b1d */ /* 0x000fec0000000000 */
[----:B------:R-:W0:Y:S04]  /*3670*/  LDS R5, [R114.X4] ;  /* 0x0000000072057984 */ /* 0x000e280000004800 */
[----:B------:R-:W-:Y:S06]  /*3680*/  BAR.SYNC 0x0 ;  /* 0x0000000000007b1d */ /* 0x000fec0000000000 */
[----:B------:R-:W-:Y:S04]  /*3690*/  STS [R114.X4], R27 ;  /* 0x0000001b72007388 */ /* 0x000fe80000004800 */
[----:B------:R-:W-:Y:S06]  /*36a0*/  BAR.SYNC 0x0 ;  /* 0x0000000000007b1d */ /* 0x000fec0000000000 */
[----:B------:R-:W1:Y:S04]  /*36b0*/  LDS R33, [R114.X4] ;  /* 0x0000000072217984 */ /* 0x000e680000004800 */
[----:B------:R-:W-:Y:S06]  /*36c0*/  BAR.SYNC 0x0 ;  /* 0x0000000000007b1d */ /* 0x000fec0000000000 */
[----:B------:R-:W-:Y:S04]  /*36d0*/  STS [R114.X4], R28 ;  /* 0x0000001c72007388 */ /* 0x000fe80000004800 */
[----:B------:R-:W-:Y:S06]  /*36e0*/  BAR.SYNC 0x0 ;  /* 0x0000000000007b1d */ /* 0x000fec0000000000 */
[----:B0-----:R-:W-:Y:S01]  /*36f0*/  FADD R34, R4, R5 ;  /* 0x0000000504227221 */ /* 0x001fe20000000000 */
[----:B------:R-:W0:Y:S04]  /*3700*/  LDS R25, [R114.X4] ;  /* 0x0000000072197984 */ /* 0x000e280000004800 */
[----:B------:R-:W-:Y:S06]  /*3710*/  BAR.SYNC 0x0 ;  /* 0x0000000000007b1d */ /* 0x000fec0000000000 */
[C---:B------:R-:W-:Y:S01]  /*3720*/  FSETP.GEU.AND P2, PT, |R34|.reuse, 1.175494350822287508e-38, PT ;  /* 0x008000002200780b */ /* 0x040fe20003f4e200 */
[C---:B------:R-:W-:Y:S01]  /*3730*/  FMUL R35, R34.reuse, 0.25 ;  /* 0x3e80000022237820 */ /* 0x040fe20000400000 */
[C---:B------:R-:W-:Y:S01]  /*3740*/  FSETP.GT.AND P0, PT, |R34|.reuse, 8.50705917302346158658e+37, PT ;  /* 0x7e8000002200780b */ /* 0x040fe20003f04200 */
[----:B------:R-:W-:Y:S04]  /*3750*/  STS [R114.X4], R29 ;  /* 0x0000001d72007388 */ /* 0x000fe80000004800 */
[----:B------:R-:W-:Y:S06]  /*3760*/  BAR.SYNC 0x0 ;  /* 0x0000000000007b1d */ /* 0x000fec0000000000 */
[----:B------:R-:W-:Y:S01]  /*3770*/  FSEL R35, R35, R34, P0 ;  /* 0x0000002223237208 */ /* 0x000fe20000000000 */
[----:B-1----:R-:W-:Y:S01]  /*3780*/  FADD R36, R33, R34 ;  /* 0x0000002221247221 */ /* 0x002fe20000000000 */
[----:B------:R-:W-:Y:S01]  /*3790*/  @P0 FMUL R5, R5, 0.25 ;  /* 0x3e80000005050820 */ /* 0x000fe20000400000 */
[----:B------:R-:W-:-:S02]  /*37a0*/  FSETP.NEU.AND P0, PT, R34, RZ, PT ;  /* 0x000000ff2200720b */ /* 0x000fc40003f0d000 */
[----:B------:R-:W-:Y:S01]  /*37b0*/  @!P2 FMUL R35, R35, 16777216 ;  /* 0x4b8000002323a820 */ /* 0x000fe20000400000 */
[----:B------:R-:W-:Y:S01]  /*37c0*/  @!P2 FMUL R5, R5, 16777216 ;  /* 0x4b8000000505a820 */ /* 0x000fe20000400000 */
[C---:B------:R-:W-:Y:S01]  /*37d0*/  FSETP.GEU.AND P3, PT, |R36|.reuse, 1.175494350822287508e-38, PT ;  /* 0x008000002400780b */ /* 0x040fe20003f6e200 */
[C---:B------:R-:W-:Y:S01]  /*37e0*/  FMUL R27, R36.reuse, 0.25 ;  /* 0x3e800000241b7820 */ /* 0x040fe20000400000 */
[----:B------:R-:W1:Y:S01]  /*37f0*/  MUFU.RCP R26, R35 ;  /* 0x00000023001a7308 */ /* 0x000e620000001000 */
[C---:B------:R-:W-:Y:S02]  /*3800*/  FSETP.GT.AND P1, PT, |R36|.reuse, 8.50705917302346158658e+37, PT ;  /* 0x7e8000002400780b */ /* 0x040fe40003f24200 */
[----:B------:R-:W-:Y:S02]  /*3810*/  FSETP.NEU.AND P2, PT, R36, RZ, PT ;  /* 0x000000ff2400720b */ /* 0x000fe40003f4d000 */
[----:B------:R-:W-:Y:S02]  /*3820*/  FSEL R27, R27, R36, P1 ;  /* 0x000000241b1b7208 */ /* 0x000fe40000800000 */
[----:B------:R-:W-:-:S04]  /*3830*/  ISETP.GE.AND P6, PT, R6, 0x2c0, PT ;  /* 0x000002c00600780c */ /* 0x000fc80003fc6270 */
[----:B------:R-:W-:-:S03]  /*3840*/  @!P3 FMUL R27, R27, 16777216 ;  /* 0x4b8000001b1bb820 */ /* 0x000fc60000400000 */
[----:B------:R-:W-:Y:S01]  /*3850*/  @P1 FMUL R33, R33, 0.25 ;  /* 0x3e80000021211820 */ /* 0x000fe20000400000 */
[----:B------:R0:W2:Y:S01]  /*3860*/  MUFU.RCP R28, R27 ;  /* 0x0000001b001c7308 */ /* 0x0000a20000001000 */
[----:B-1----:R-:W-:Y:S01]  /*3870*/  FMUL R26, R26, R5 ;  /* 0x000000051a1a7220 */ /* 0x002fe20000400000 */
[----:B------:R-:W-:Y:S01]  /*3880*/  FMUL R5, R10, R10 ;  /* 0x0000000a0a057220 */ /* 0x000fe20000400000 */
[----:B------:R-:W-:-:S03]  /*3890*/  @!P3 FMUL R33, R33, 16777216 ;  /* 0x4b8000002121b820 */ /* 0x000fc60000400000 */
[----:B------:R-:W-:Y:S01]  /*38a0*/  FMUL R5, R4, R5 ;  /* 0x0000000504057220 */ /* 0x000fe20000400000 */
[----:B------:R-:W-:Y:S01]  /*38b0*/  FSEL R26, R26, RZ, P0 ;  /* 0x000000ff1a1a7208 */ /* 0x000fe20000000000 */
[----:B------:R-:W1:Y:S01]  /*38c0*/  LDS R4, [R114.X4] ;  /* 0x0000000072047984 */ /* 0x000e620000004800 */
[----:B0-----:R-:W-:-:S03]  /*38d0*/  FADD R27, R25, R36 ;  /* 0x00000024191b7221 */ /* 0x001fc60000000000 */
[----:B------:R-:W-:Y:S06]  /*38e0*/  BAR.SYNC 0x0 ;  /* 0x0000000000007b1d */ /* 0x000fec0000000000 */
[----:B------:R-:W-:Y:S01]  /*38f0*/  FFMA R18, R10, R26, R9 ;  /* 0x0000001a0a127223 */ /* 0x000fe20000000009 */
[----:B------:R-:W-:Y:S01]  /*3900*/  STS [R114.X4], R30 ;  /* 0x0000001e72007388 */ /* 0x000fe20000004800 */
[----:B------:R-:W-:-:S03]  /*3910*/  FFMA R26, R26, R5, R17 ;  /* 0x000000051a1a7223 */ /* 0x000fc60000000011 */
[----:B------:R-:W-:Y:S06]  /*3920*/  BAR.SYNC 0x0 ;  /* 0x0000000000007b1d */ /* 0x000fec0000000000 */
[----:B------:R-:W0:Y:S04]  /*3930*/  LDS R5, [R114.X4] ;  /* 0x0000000072057984 */ /* 0x000e280000004800 */
[----:B------:R-:W-:Y:S06]  /*3940*/  BAR.SYNC 0x0 ;  /* 0x0000000000007b1d */ /* 0x000fec0000000000 */
[C---:B------:R-:W-:Y:S01]  /*3950*/  FSETP.GEU.AND P3, PT, |R27|.reuse, 1.175494350822287508e-38, PT ;  /* 0x008000001b00780b */ /* 0x040fe20003f6e200 */
[----:B------:R-:W-:Y:S01]  /*3960*/  STS [R114.X4], R31 ;  /* 0x0000001f72007388 */ /* 0x000fe20000004800 */
[----:B------:R-:W-:-:S03]  /*3970*/  FMUL R10, R27, 0.25 ;  /* 0x3e8000001b0a7820 */ /* 0x000fc60000400000 */
[----:B------:R-:W-:Y:S06]  /*3980*/  BAR.SYNC 0x0 ;  /* 0x0000000000007b1d */ /* 0x000fec0000000000 */
[----:B------:R-:W-:Y:S01]  /*3990*/  FSETP.GT.AND P0, PT, |R27|, 8.50705917302346158658e+37, PT ;  /* 0x7e8000001b00780b */ /* 0x000fe20003f04200 */
[----:B------:R-:W3:Y:S01]  /*39a0*/  LDS R9, [R114.X4] ;  /* 0x0000000072097984 */ /* 0x000ee20000004800 */
[----:B--2---:R-:W-:Y:S01]  /*39b0*/  FMUL R28, R28, R33 ;  /* 0x000000211c1c7220 */ /* 0x004fe20000400000 */
[----:B-1----:R-:W-:Y:S01]  /*39c0*/  FADD R38, R4, R27 ;  /* 0x0000001b04267221 */ /* 0x002fe20000000000 */
[----:B------:R-:W-:Y:S01]  /*39d0*/  FSEL R33, R10, R27, P0 ;  /* 0x0000001b0a217208 */ /* 0x000fe20000000000 */
[----:B------:R-:W-:Y:S06]  /*39e0*/  BAR.SYNC 0x0 ;  /* 0x0000000000007b1d */ /* 0x000fec0000000000 */
[----:B------:R-:W-:Y:S01]  /*39f0*/  STS [R114.X4], R32 ;  /* 0x0000002072007388 */ /* 0x000fe20000004800 */
[----:B------:R-:W-:Y:S01]  /*3a00*/  @!P3 FMUL R33, R33, 16777216 ;  /* 0x4b8000002121b820 */ /* 0x000fe20000400000 */
[C---:B------:R-:W-:Y:S01]  /*3a10*/  FSETP.GEU.AND P1, PT, |R38|.reuse, 1.175494350822287508e-38, PT ;  /* 0x008000002600780b */ /* 0x040fe20003f2e200 */
[----:B------:R-:W-:Y:S01]  /*3a20*/  FMUL R29, R38, 0.25 ;  /* 0x3e800000261d7820 */ /* 0x000fe20000400000 */
[----:B------:R-:W-:Y:S06]  /*3a30*/  BAR.SYNC 0x0 ;  /* 0x0000000000007b1d */ /* 0x000fec0000000000 */
[----:B------:R-:W1:Y:S01]  /*3a40*/  LDS R10, [R114.X4] ;  /* 0x00000000720a7984 */ /* 0x000e620000004800 */
[----:B------:R-:W2:Y:S01]  /*3a50*/  MUFU.RCP R30, R33 ;  /* 0x00000021001e7308 */ /* 0x000ea20000001000 */
[----:B------:R-:W-:Y:S01]  /*3a60*/  FSEL R28, R28, RZ, P2 ;  /* 0x000000ff1c1c7208 */ /* 0x000fe20001000000 */
[----:B------:R-:W-:Y:S01]  /*3a70*/  FADD R11, -R18, R11 ;  /* 0x0000000b120b7221 */ /* 0x000fe20000000100 */
[----:B------:R-:W-:Y:S06]  /*3a80*/  BAR.SYNC 0x0 ;  /* 0x0000000000007b1d */ /* 0x000fec0000000000 */
[----:B------:R-:W-:Y:S01]  /*3a90*/  FSETP.GT.AND P2, PT, |R38|, 8.50705917302346158658e+37, PT ;  /* 0x7e8000002600780b */ /* 0x000fe20003f44200 */
[----:B------:R-:W-:Y:S01]  /*3aa0*/  @P0 FMUL R25, R25, 0.25 ;  /* 0x3e80000019190820 */ /* 0x000fe20000400000 */
[C---:B------:R-:W-:Y:S01]  /*3ab0*/  FMUL R17, R11.reuse, R11 ;  /* 0x0000000b0b117220 */ /* 0x040fe20000400000 */
[----:B------:R-:W-:Y:S01]  /*3ac0*/  FFMA R11, R11, R28, R18 ;  /* 0x0000001c0b0b7223 */ /* 0x000fe20000000012 */
[----:B------:R-:W-:Y:S01]  /*3ad0*/  FSEL R29, R29, R38, P2 ;  /* 0x000000261d1d7208 */ /* 0x000fe20001000000 */
[----:B------:R-:W-:Y:S01]  /*3ae0*/  @!P3 FMUL R25, R25, 16777216 ;  /* 0x4b8000001919b820 */ /* 0x000fe20000400000 */
[----:B------:R-:W-:Y:S01]  /*3af0*/  FADD R19, R26, R19 ;  /* 0x000000131a137221 */ /* 0x000fe20000000000 */
[----:B------:R-:W-:Y:S01]  /*3b00*/  FMUL R17, R34, R17 ;  /* 0x0000001122117220 */ /* 0x000fe20000400000 */
[----:B------:R-:W-:Y:S01]  /*3b10*/  FADD R12, -R11, R12 ;  /* 0x0000000c0b0c7221 */ /* 0x000fe20000000100 */
[----:B------:R-:W-:Y:S01]  /*3b20*/  @!P1 FMUL R29, R29, 16777216 ;  /* 0x4b8000001d1d9820 */ /* 0x000fe20000400000 */
[----:B--2---:R-:W-:Y:S01]  /*3b30*/  FMUL R30, R30, R25 ;  /* 0x000000191e1e7220 */ /* 0x004fe20000400000 */
[----:B------:R-:W-:Y:S01]  /*3b40*/  FFMA R17, R28, R17, R19 ;  /* 0x000000111c117223 */ /* 0x000fe20000000013 */
[----:B------:R-:W-:Y:S01]  /*3b50*/  FSETP.NEU.AND P3, PT, R27, RZ, PT ;  /* 0x000000ff1b00720b */ /* 0x000fe20003f6d000 */
[----:B------:R-:W-:Y:S01]  /*3b60*/  FMUL R19, R12, R12 ;  /* 0x0000000c0c137220 */ /* 0x000fe20000400000 */
[----:B0-----:R-:W-:Y:S01]  /*3b70*/  FADD R26, R5, R38 ;  /* 0x00000026051a7221 */ /* 0x001fe20000000000 */
[----:B------:R-:W0:Y:S01]  /*3b80*/  MUFU.RCP R29, R29 ;  /* 0x0000001d001d7308 */ /* 0x000e220000001000 */
[----:B------:R-:W-:Y:S01]  /*3b90*/  FSEL R30, R30, RZ, P3 ;  /* 0x000000ff1e1e7208 */ /* 0x000fe20001800000 */
[----:B------:R-:W-:Y:S01]  /*3ba0*/  FADD R17, R17, R20 ;  /* 0x0000001411117221 */ /* 0x000fe20000000000 */
[----:B------:R-:W-:Y:S01]  /*3bb0*/  FMUL R19, R36, R19 ;  /* 0x0000001324137220 */ /* 0x000fe20000400000 */
[----:B------:R-:W-:Y:S01]  /*3bc0*/  FSETP.GEU.AND P0, PT, |R26|, 1.175494350822287508e-38, PT ;  /* 0x008000001a00780b */ /* 0x000fe20003f0e200 */
[----:B------:R-:W-:Y:S01]  /*3bd0*/  @P2 FMUL R4, R4, 0.25 ;  /* 0x3e80000004042820 */ /* 0x000fe20000400000 */
[----:B------:R-:W-:Y:S01]  /*3be0*/  FMUL R25, R26, 0.25 ;  /* 0x3e8000001a197820 */ /* 0x000fe20000400000 */
[----:B------:R-:W-:Y:S01]  /*3bf0*/  FFMA R18, R30, R19, R17 ;  /* 0x000000131e127223 */ /* 0x000fe20000000011 */
[----:B---3--:R-:W-:Y:S01]  /*3c00*/  FADD R17, R9, R26 ;  /* 0x0000001a09117221 */ /* 0x008fe20000000000 */
[----:B------:R-:W-:Y:S01]  /*3c10*/  FSETP.GT.AND P3, PT, |R26|, 8.50705917302346158658e+37, PT ;  /* 0x7e8000001a00780b */ /* 0x000fe20003f64200 */
[----:B------:R-:W-:Y:S01]  /*3c20*/  @!P1 FMUL R4, R4, 16777216 ;  /* 0x4b80000004049820 */ /* 0x000fe20000400000 */
[----:B------:R-:W-:Y:S01]  /*3c30*/  FFMA R12, R12, R30, R11 ;  /* 0x0000001e0c0c7223 */ /* 0x000fe2000000000b */
[----:B------:R-:W-:Y:S01]  /*3c40*/  FADD R18, R18, R21 ;  /* 0x0000001512127221 */ /* 0x000fe20000000000 */
[----:B------:R-:W-:-:S02]  /*3c50*/  FSEL R25, R25, R26, P3 ;  /* 0x0000001a19197208 */ /* 0x000fc40001800000 */
[----:B------:R-:W-:Y:S01]  /*3c60*/  FSETP.GEU.AND P1, PT, |R17|, 1.175494350822287508e-38, PT ;  /* 0x008000001100780b */ /* 0x000fe20003f2e200 */
[----:B-1----:R-:W-:Y:S01]  /*3c70*/  FADD R19, R10, R17 ;  /* 0x000000110a137221 */ /* 0x002fe20000000000 */
[----:B0-----:R-:W-:Y:S01]  /*3c80*/  FMUL R29, R29, R4 ;  /* 0x000000041d1d7220 */ /* 0x001fe20000400000 */
[C---:B------:R-:W-:Y:S01]  /*3c90*/  FMUL R4, R17.reuse, 0.25 ;  /* 0x3e80000011047820 */ /* 0x040fe20000400000 */
[----:B------:R-:W-:Y:S01]  /*3ca0*/  FSETP.GT.AND P2, PT, |R17|, 8.50705917302346158658e+37, PT ;  /* 0x7e8000001100780b */ /* 0x000fe20003f44200 */
[----:B------:R-:W-:Y:S01]  /*3cb0*/  @!P0 FMUL R25, R25, 16777216 ;  /* 0x4b80000019198820 */ /* 0x000fe20000400000 */
[----:B------:R-:W-:Y:S01]  /*3cc0*/  FSETP.GEU.AND P4, PT, |R19|, 1.175494350822287508e-38, PT ;  /* 0x008000001300780b */ /* 0x000fe20003f8e200 */
[----:B------:R-:W-:Y:S01]  /*3cd0*/  @P3 FMUL R5, R5, 0.25 ;  /* 0x3e80000005053820 */ /* 0x000fe20000400000 */
[----:B------:R-:W-:Y:S01]  /*3ce0*/  FSEL R11, R4, R17, P2 ;  /* 0x00000011040b7208 */ /* 0x000fe20001000000 */
[----:B------:R-:W0:Y:S01]  /*3cf0*/  MUFU.RCP R20, R25 ;  /* 0x0000001900147308 */ /* 0x000e220000001000 */
[C---:B------:R-:W-:Y:S01]  /*3d00*/  FMUL R28, R19.reuse, 0.25 ;  /* 0x3e800000131c7820 */ /* 0x040fe20000400000 */
[----:B------:R-:W-:Y:S01]  /*3d10*/  FSETP.GT.AND P3, PT, |R19|, 8.50705917302346158658e+37, PT ;  /* 0x7e8000001300780b */ /* 0x000fe20003f64200 */
[----:B------:R-:W1:Y:S01]  /*3d20*/  SHFL.BFLY PT, R30, R19, 0x10, 0x1f ;  /* 0x0e001f00131e7f89 */ /* 0x000e6200000e0000 */
[----:B------:R-:W-:Y:S01]  /*3d30*/  @!P1 FMUL R11, R11, 16777216 ;  /* 0x4b8000000b0b9820 */ /* 0x000fe20000400000 */
[----:B------:R-:W-:Y:S01]  /*3d40*/  FSETP.NEU.AND P5, PT, R38, RZ, PT ;  /* 0x000000ff2600720b */ /* 0x000fe20003fad000 */
[----:B------:R-:W-:Y:S01]  /*3d50*/  FADD R13, -R12, R13 ;  /* 0x0000000d0c0d7221 */ /* 0x000fe20000000100 */
[----:B------:R-:W-:Y:S01]  /*3d60*/  FSEL R21, R28, R19, P3 ;  /* 0x000000131c157208 */ /* 0x000fe20001800000 */
[----:B------:R-:W-:Y:S01]  /*3d70*/  @!P0 FMUL R5, R5, 16777216 ;  /* 0x4b80000005058820 */ /* 0x000fe20000400000 */
[----:B------:R-:W2:Y:S01]  /*3d80*/  MUFU.RCP R28, R11 ;  /* 0x0000000b001c7308 */ /* 0x000ea20000001000 */
[----:B------:R-:W-:Y:S01]  /*3d90*/  FSEL R29, R29, RZ, P5 ;  /* 0x000000ff1d1d7208 */ /* 0x000fe20002800000 */
[----:B------:R-:W-:Y:S01]  /*3da0*/  FMUL R4, R13, R13 ;  /* 0x0000000d0d047220 */ /* 0x000fe20000400000 */
[----:B------:R-:W-:Y:S01]  /*3db0*/  @!P4 FMUL R21, R21, 16777216 ;  /* 0x4b8000001515c820 */ /* 0x000fe20000400000 */
[----:B------:R-:W-:Y:S01]  /*3dc0*/  @P2 FMUL R9, R9, 0.25 ;  /* 0x3e80000009092820 */ /* 0x000fe20000400000 */
[----:B------:R-:W-:Y:S01]  /*3dd0*/  FSETP.NEU.AND P0, PT, R26, RZ, PT ;  /* 0x000000ff1a00720b */ /* 0x000fe20003f0d000 */
[----:B------:R-:W-:Y:S01]  /*3de0*/  FFMA R13, R13, R29, R12 ;  /* 0x0000001d0d0d7223 */ /* 0x000fe2000000000c */
[----:B0-----:R-:W-:Y:S01]  /*3df0*/  FMUL R20, R20, R5 ;  /* 0x0000000514147220 */ /* 0x001fe20000400000 */
[----:B------:R-:W-:Y:S01]  /*3e00*/  @!P1 FMUL R9, R9, 16777216 ;  /* 0x4b80000009099820 */ /* 0x000fe20000400000 */
[----:B------:R-:W0:Y:S01]  /*3e10*/  MUFU.RCP R21, R21 ;  /* 0x0000001500157308 */ /* 0x000e220000001000 */
[----:B------:R-:W-:Y:S01]  /*3e20*/  FMUL R4, R27, R4 ;  /* 0x000000041b047220 */ /* 0x000fe20000400000 */
[----:B------:R-:W-:Y:S01]  /*3e30*/  FADD R14, -R13, R14 ;  /* 0x0000000e0d0e7221 */ /* 0x000fe20000000100 */
[----:B------:R-:W-:Y:S01]  /*3e40*/  FSEL R20, R20, RZ, P0 ;  /* 0x000000ff14147208 */ /* 0x000fe20000000000 */
[----:B------:R-:W-:Y:S01]  /*3e50*/  @P3 FMUL R10, R10, 0.25 ;  /* 0x3e8000000a0a3820 */ /* 0x000fe20000400000 */
[----:B------:R-:W-:Y:S01]  /*3e60*/  FFMA R29, R29, R4, R18 ;  /* 0x000000041d1d7223 */ /* 0x000fe20000000012 */
[----:B------:R-:W-:Y:S01]  /*3e70*/  FMUL R5, R14, R14 ;  /* 0x0000000e0e057220 */ /* 0x000fe20000400000 */
[----:B--2---:R-:W-:Y:S01]  /*3e80*/  FMUL R28, R28, R9 ;  /* 0x000000091c1c7220 */ /* 0x004fe20000400000 */
[----:B------:R-:W-:Y:S01]  /*3e90*/  FSETP.NEU.AND P0, PT, R17, RZ, PT ;  /* 0x000000ff1100720b */ /* 0x000fe20003f0d000 */
[----:B------:R-:W-:Y:S01]  /*3ea0*/  FFMA R14, R14, R20, R13 ;  /* 0x000000140e0e7223 */ /* 0x000fe2000000000d */
[----:B-1----:R-:W-:Y:S01]  /*3eb0*/  FADD R11, R19, R30 ;  /* 0x0000001e130b7221 */ /* 0x002fe20000000000 */
[----:B------:R-:W-:Y:S01]  /*3ec0*/  @!P4 FMUL R10, R10, 16777216 ;  /* 0x4b8000000a0ac820 */ /* 0x000fe20000400000 */
[----:B------:R-:W-:Y:S01]  /*3ed0*/  FADD R29, R29, R22 ;  /* 0x000000161d1d7221 */ /* 0x000fe20000000000 */
[----:B------:R-:W-:Y:S01]  /*3ee0*/  FMUL R5, R38, R5 ;  /* 0x0000000526057220 */ /* 0x000fe20000400000 */
[----:B------:R-:W-:Y:S01]  /*3ef0*/  FSEL R28, R28, RZ, P0 ;  /* 0x000000ff1c1c7208 */ /* 0x000fe20000000000 */
[----:B------:R-:W-:Y:S01]  /*3f00*/  FADD R15, -R14, R15 ;  /* 0x0000000f0e0f7221 */ /* 0x000fe20000000100 */
[----:B0-----:R-:W-:Y:S01]  /*3f10*/  FMUL R21, R21, R10 ;  /* 0x0000000a15157220 */ /* 0x001fe20000400000 */
[----:B------:R-:W-:Y:S01]  /*3f20*/  FSETP.GEU.AND P2, PT, |R11|, 1.175494350822287508e-38, PT ;  /* 0x008000000b00780b */ /* 0x000fe20003f4e200 */
[----:B------:R-:W-:Y:S01]  /*3f30*/  FFMA R20, R20, R5, R29 ;  /* 0x0000000514147223 */ /* 0x000fe2000000001d */
[----:B------:R-:W-:Y:S01]  /*3f40*/  FSETP.NEU.AND P1, PT, R19, RZ, PT ;  /* 0x000000ff1300720b */ /* 0x000fe20003f2d000 */
[----:B------:R-:W0:Y:S01]  /*3f50*/  SHFL.BFLY PT, R12, R11, 0x8, 0x1f ;  /* 0x0d001f000b0c7f89 */ /* 0x000e2200000e0000 */
[----:B------:R-:W-:Y:S01]  /*3f60*/  FFMA R5, R15, R28, R14 ;  /* 0x0000001c0f057223 */ /* 0x000fe2000000000e */
[----:B------:R-:W-:Y:S01]  /*3f70*/  FMUL R4, R11, 0.25 ;  /* 0x3e8000000b047820 */ /* 0x000fe20000400000 */
[----:B------:R-:W-:Y:S01]  /*3f80*/  FMUL R15, R15, R15 ;  /* 0x0000000f0f0f7220 */ /* 0x000fe20000400000 */
[----:B------:R-:W-:Y:S01]  /*3f90*/  FSETP.GT.AND P0, PT, |R11|, 8.50705917302346158658e+37, PT ;  /* 0x7e8000000b00780b */ /* 0x000fe20003f04200 */
[----:B------:R-:W-:Y:S01]  /*3fa0*/  FADD R16, -R5, R16 ;  /* 0x0000001005107221 */ /* 0x000fe20000000100 */
[----:B------:R-:W-:Y:S01]  /*3fb0*/  FSEL R21, R21, RZ, P1 ;  /* 0x000000ff15157208 */ /* 0x000fe20000800000 */
[----:B------:R-:W-:Y:S01]  /*3fc0*/  FADD R23, R20, R23 ;  /* 0x0000001714177221 */ /* 0x000fe20000000000 */
[----:B------:R-:W-:Y:S01]  /*3fd0*/  FMUL R15, R26, R15 ;  /* 0x0000000f1a0f7220 */ /* 0x000fe20000400000 */
[----:B------:R-:W-:-:S02]  /*3fe0*/  FSEL R10, R4, R11, P0 ;  /* 0x0000000b040a7208 */ /* 0x000fc40000000000 */
[----:B------:R-:W-:Y:S01]  /*3ff0*/  FFMA R5, R16, R21, R5 ;  /* 0x0000001510057223 */ /* 0x000fe20000000005 */
[----:B------:R-:W-:Y:S01]  /*4000*/  FFMA R15, R28, R15, R23 ;  /* 0x0000000f1c0f7223 */ /* 0x000fe20000000017 */
[----:B------:R-:W-:Y:S01]  /*4010*/  FMUL R16, R16, R16 ;  /* 0x0000001010107220 */ /* 0x000fe20000400000 */
[----:B------:R-:W-:Y:S01]  /*4020*/  @!P2 FMUL R10, R10, 16777216 ;  /* 0x4b8000000a0aa820 */ /* 0x000fe20000400000 */
[----:B------:R-:W-:Y:S01]  /*4030*/  FSETP.NEU.AND P1, PT, R11, RZ, PT ;  /* 0x000000ff0b00720b */ /* 0x000fe20003f2d000 */
[----:B------:R-:W1:Y:S01]  /*4040*/  SHFL.BFLY PT, R4, R5, 0x10, 0x1f ;  /* 0x0e001f0005047f89 */ /* 0x000e6200000e0000 */
[----:B------:R-:W-:Y:S01]  /*4050*/  FADD R24, R15, R24 ;  /* 0x000000180f187221 */ /* 0x000fe20000000000 */
[----:B------:R-:W-:Y:S01]  /*4060*/  FMUL R16, R17, R16 ;  /* 0x0000001011107220 */ /* 0x000fe20000400000 */
[----:B------:R-:W2:Y:S01]  /*4070*/  MUFU.RCP R13, R10 ;  /* 0x0000000a000d7308 */ /* 0x000ea20000001000 */
[----:B------:R-:W-:Y:S02]  /*4080*/  @P0 FMUL R30, R30, 0.25 ;  /* 0x3e8000001e1e0820 */ /* 0x000fe40000400000 */
[----:B------:R-:W-:Y:S01]  /*4090*/  FFMA R16, R21, R16, R24 ;  /* 0x0000001015107223 */ /* 0x000fe20000000018 */
[----:B0-----:R-:W-:Y:S01]  /*40a0*/  FADD R14, R11, R12 ;  /* 0x0000000c0b0e7221 */ /* 0x001fe20000000000 */
[----:B------:R-:W-:-:S03]  /*40b0*/  @!P2 FMUL R30, R30, 16777216 ;  /* 0x4b8000001e1ea820 */ /* 0x000fc60000400000 */
[----:B------:R-:W0:Y:S01]  /*40c0*/  SHFL.BFLY PT, R9, R16, 0x10, 0x1f ;  /* 0x0e001f0010097f89 */ /* 0x000e2200000e0000 */
[C---:B------:R-:W-:Y:S01]  /*40d0*/  FMUL R15, R14.reuse, 0.25 ;  /* 0x3e8000000e0f7820 */ /* 0x040fe20000400000 */
[C---:B------:R-:W-:Y:S02]  /*40e0*/  FSETP.GEU.AND P2, PT, |R14|.reuse, 1.175494350822287508e-38, PT ;  /* 0x008000000e00780b */ /* 0x040fe40003f4e200 */
[----:B------:R-:W-:Y:S01]  /*40f0*/  FSETP.GT.AND P0, PT, |R14|, 8.50705917302346158658e+37, PT ;  /* 0x7e8000000e00780b */ /* 0x000fe20003f04200 */
[----:B------:R-:W3:Y:S01]  /*4100*/  SHFL.BFLY PT, R17, R14, 0x4, 0x1f ;  /* 0x0c801f000e117f89 */ /* 0x000ee200000e0000 */
[----:B--2---:R-:W-:Y:S02]  /*4110*/  FMUL R13, R13, R30 ;  /* 0x0000001e0d0d7220 */ /* 0x004fe40000400000 */
[----:B------:R-:W-:-:S03]  /*4120*/  FSEL R15, R15, R14, P0 ;  /* 0x0000000e0f0f7208 */ /* 0x000fc60000000000 */
[----:B------:R-:W-:Y:S01]  /*4130*/  FSEL R13, R13, RZ, P1 ;  /* 0x000000ff0d0d7208 */ /* 0x000fe20000800000 */
[----:B-1----:R-:W-:-:S03]  /*4140*/  FADD R4, -R5, R4 ;  /* 0x0000000405047221 */ /* 0x002fc60000000100 */
[----:B------:R-:W-:Y:S01]  /*4150*/  @!P2 FMUL R15, R15, 16777216 ;  /* 0x4b8000000f0fa820 */ /* 0x000fe20000400000 */
[----:B------:R-:W-:Y:S01]  /*4160*/  FSETP.NEU.AND P1, PT, R14, RZ, PT ;  /* 0x000000ff0e00720b */ /* 0x000fe20003f2d000 */
[----:B------:R-:W-:Y:S01]  /*4170*/  @P0 FMUL R12, R12, 0.25 ;  /* 0x3e8000000c0c0820 */ /* 0x000fe20000400000 */
[C---:B------:R-:W-:Y:S01]  /*4180*/  FFMA R5, R4.reuse, R13, R5 ;  /* 0x0000000d04057223 */ /* 0x040fe20000000005 */
[----:B------:R-:W-:Y:S02]  /*4190*/  FMUL R4, R4, R4 ;  /* 0x0000000404047220 */ /* 0x000fe40000400000 */
[----:B------:R-:W1:Y:S01]  /*41a0*/  MUFU.RCP R15, R15 ;  /* 0x0000000f000f7308 */ /* 0x000e620000001000 */
[----:B------:R-:W-:Y:S01]  /*41b0*/  @!P2 FMUL R12, R12, 16777216 ;  /* 0x4b8000000c0ca820 */ /* 0x000fe20000400000 */
[----:B------:R-:W2:Y:S01]  /*41c0*/  SHFL.BFLY PT, R10, R5, 0x8, 0x1f ;  /* 0x0d001f00050a7f89 */ /* 0x000ea200000e0000 */
[----:B0-----:R-:W-:Y:S01]  /*41d0*/  FADD R16, R16, R9 ;  /* 0x0000000910107221 */ /* 0x001fe20000000000 */
[----:B------:R-:W-:-:S04]  /*41e0*/  FMUL R4, R19, R4 ;  /* 0x0000000413047220 */ /* 0x000fc80000400000 */
[----:B------:R-:W-:Y:S01]  /*41f0*/  FFMA R4, R13, R4, R16 ;  /* 0x000000040d047223 */ /* 0x000fe20000000010 */
[----:B---3--:R-:W-:-:S04]  /*4200*/  FADD R13, R14, R17 ;  /* 0x000000110e0d7221 */ /* 0x008fc80000000000 */
[----:B------:R-:W0:Y:S01]  /*4210*/  SHFL.BFLY PT, R9, R4, 0x8, 0x1f ;  /* 0x0d001f0004097f89 */ /* 0x000e2200000e0000 */
[C---:B------:R-:W-:Y:S01]  /*4220*/  FSETP.GEU.AND P2, PT, |R13|.reuse, 1.175494350822287508e-38, PT ;  /* 0x008000000d00780b */ /* 0x040fe20003f4e200 */
[----:B------:R-:W-:Y:S01]  /*4230*/  FMUL R16, R13, 0.25 ;  /* 0x3e8000000d107820 */ /* 0x000fe20000400000 */
[----:B-1----:R-:W-:Y:S01]  /*4240*/  FMUL R12, R15, R12 ;  /* 0x0000000c0f0c7220 */ /* 0x002fe20000400000 */
[----:B------:R-:W1:Y:S01]  /*4250*/  SHFL.BFLY PT, R20, R13, 0x2, 0x1f ;  /* 0x0c401f000d147f89 */ /* 0x000e6200000e0000 */
[----:B------:R-:W-:-:S03]  /*4260*/  FSETP.GT.AND P0, PT, |R13|, 8.50705917302346158658e+37, PT ;  /* 0x7e8000000d00780b */ /* 0x000fc60003f04200 */
[----:B------:R-:W-:Y:S02]  /*4270*/  FSEL R12, R12, RZ, P1 ;  /* 0x000000ff0c0c7208 */ /* 0x000fe40000800000 */
[----:B------:R-:W-:Y:S02]  /*4280*/  FSEL R15, R16, R13, P0 ;  /* 0x0000000d100f7208 */ /* 0x000fe40000000000 */
[----:B------:R-:W-:Y:S01]  /*4290*/  FSETP.NEU.AND P1, PT, R13, RZ, PT ;  /* 0x000000ff0d00720b */ /* 0x000fe20003f2d000 */
[----:B--2---:R-:W-:Y:S02]  /*42a0*/  FADD R10, -R5, R10 ;  /* 0x0000000a050a7221 */ /* 0x004fe40000000100 */
[----:B------:R-:W-:Y:S02]  /*42b0*/  @!P2 FMUL R15, R15, 16777216 ;  /* 0x4b8000000f0fa820 */ /* 0x000fe40000400000 */
[C---:B------:R-:W-:Y:S01]  /*42c0*/  FFMA R5, R10.reuse, R12, R5 ;  /* 0x0000000c0a057223 */ /* 0x040fe20000000005 */
[----:B------:R-:W-:Y:S01]  /*42d0*/  FMUL R10, R10, R10 ;  /* 0x0000000a0a0a7220 */ /* 0x000fe20000400000 */
[----:B------:R-:W2:Y:S01]  /*42e0*/  MUFU.RCP R18, R15 ;  /* 0x0000000f00127308 */ /* 0x000ea20000001000 */
[----:B------:R-:W-:-:S02]  /*42f0*/  @P0 FMUL R17, R17, 0.25 ;  /* 0x3e80000011110820 */ /* 0x000fc40000400000 */
[----:B------:R-:W-:Y:S01]  /*4300*/  FMUL R10, R11, R10 ;  /* 0x0000000a0b0a7220 */ /* 0x000fe20000400000 */
[----:B------:R-:W3:Y:S01]  /*4310*/  SHFL.BFLY PT, R16, R5, 0x4, 0x1f ;  /* 0x0c801f0005107f89 */ /* 0x000ee200000e0000 */
[----:B0-----:R-:W-:Y:S01]  /*4320*/  FADD R9, R4, R9 ;  /* 0x0000000904097221 */ /* 0x001fe20000000000 */
[----:B------:R-:W-:-:S03]  /*4330*/  @!P2 FMUL R17, R17, 16777216 ;  /* 0x4b8000001111a820 */ /* 0x000fc60000400000 */
[----:B------:R-:W-:Y:S01]  /*4340*/  FFMA R9, R12, R10, R9 ;  /* 0x0000000a0c097223 */ /* 0x000fe20000000009 */
[----:B-1----:R-:W-:-:S04]  /*4350*/  FADD R12, R13, R20 ;  /* 0x000000140d0c7221 */ /* 0x002fc80000000000 */
[----:B------:R-:W0:Y:S01]  /*4360*/  SHFL.BFLY PT, R4, R9, 0x4, 0x1f ;  /* 0x0c801f0009047f89 */ /* 0x000e2200000e0000 */
[----:B------:R-:W-:Y:S01]  /*4370*/  FSETP.GEU.AND P2, PT, |R12|, 1.175494350822287508e-38, PT ;  /* 0x008000000c00780b */ /* 0x000fe20003f4e200 */
[----:B--2---:R-:W-:Y:S01]  /*4380*/  FMUL R18, R18, R17 ;  /* 0x0000001112127220 */ /* 0x004fe20000400000 */
[C---:B------:R-:W-:Y:S01]  /*4390*/  FMUL R11, R12.reuse, 0.25 ;  /* 0x3e8000000c0b7820 */ /* 0x040fe20000400000 */
[----:B------:R-:W-:Y:S01]  /*43a0*/  FSETP.GT.AND P0, PT, |R12|, 8.50705917302346158658e+37, PT ;  /* 0x7e8000000c00780b */ /* 0x000fe20003f04200 */
[----:B------:R-:W1:Y:S02]  /*43b0*/  SHFL.BFLY PT, R17, R12, 0x1, 0x1f ;  /* 0x0c201f000c117f89 */ /* 0x000e6400000e0000 */
[----:B------:R-:W-:Y:S02]  /*43c0*/  FSEL R18, R18, RZ, P1 ;  /* 0x000000ff12127208 */ /* 0x000fe40000800000 */
[----:B------:R-:W-:Y:S01]  /*43d0*/  FSEL R15, R11, R12, P0 ;  /* 0x0000000c0b0f7208 */ /* 0x000fe20000000000 */
[----:B---3--:R-:W-:-:S04]  /*43e0*/  FADD R16, -R5, R16 ;  /* 0x0000001005107221 */ /* 0x008fc80000000100 */
[----:B------:R-:W-:-:S03]  /*43f0*/  @!P2 FMUL R15, R15, 16777216 ;  /* 0x4b8000000f0fa820 */ /* 0x000fc60000400000 */
[----:B------:R-:W-:Y:S01]  /*4400*/  @P0 FMUL R20, R20, 0.25 ;  /* 0x3e80000014140820 */ /* 0x000fe20000400000 */
[C---:B------:R-:W-:Y:S01]  /*4410*/  FFMA R5, R16.reuse, R18, R5 ;  /* 0x0000001210057223 */ /* 0x040fe20000000005 */
[----:B------:R-:W-:Y:S01]  /*4420*/  FMUL R11, R16, R16 ;  /* 0x00000010100b7220 */ /* 0x000fe20000400000 */
[----:B------:R-:W-:Y:S01]  /*4430*/  FSETP.NEU.AND P0, PT, R12, RZ, PT ;  /* 0x000000ff0c00720b */ /* 0x000fe20003f0d000 */
[----:B------:R-:W2:Y:S01]  /*4440*/  MUFU.RCP R15, R15 ;  /* 0x0000000f000f7308 */ /* 0x000ea20000001000 */
[----:B------:R-:W-:Y:S01]  /*4450*/  @!P2 FMUL R20, R20, 16777216 ;  /* 0x4b8000001414a820 */ /* 0x000fe20000400000 */
[----:B------:R-:W-:Y:S01]  /*4460*/  FMUL R11, R14, R11 ;  /* 0x0000000b0e0b7220 */ /* 0x000fe20000400000 */
[----:B------:R-:W3:Y:S01]  /*4470*/  SHFL.BFLY PT, R10, R5, 0x2, 0x1f ;  /* 0x0c401f00050a7f89 */ /* 0x000ee200000e0000 */
[----:B0-----:R-:W-:-:S04]  /*4480*/  FADD R9, R9, R4 ;  /* 0x0000000409097221 */ /* 0x001fc80000000000 */
[----:B------:R-:W-:Y:S01]  /*4490*/  FFMA R9, R18, R11, R9 ;  /* 0x0000000b12097223 */ /* 0x000fe20000000009 */
[----:B-1----:R-:W-:-:S04]  /*44a0*/  FADD R16, R12, R17 ;  /* 0x000000110c107221 */ /* 0x002fc80000000000 */
[----:B------:R-:W0:Y:S01]  /*44b0*/  SHFL.BFLY PT, R4, R9, 0x2, 0x1f ;  /* 0x0c401f0009047f89 */ /* 0x000e2200000e0000 */
[C---:B------:R-:W-:Y:S01]  /*44c0*/  FSETP.GEU.AND P1, PT, |R16|.reuse, 1.175494350822287508e-38, PT ;  /* 0x008000001000780b */ /* 0x040fe20003f2e200 */
[----:B------:R-:W-:Y:S01]  /*44d0*/  FMUL R11, R16, 0.25 ;  /* 0x3e800000100b7820 */ /* 0x000fe20000400000 */
[----:B--2---:R-:W-:-:S05]  /*44e0*/  FMUL R20, R15, R20 ;  /* 0x000000140f147220 */ /* 0x004fca0000400000 */
[----:B------:R-:W-:Y:S02]  /*44f0*/  FSEL R20, R20, RZ, P0 ;  /* 0x000000ff14147208 */ /* 0x000fe40000000000 */
[----:B------:R-:W-:Y:S01]  /*4500*/  FSETP.GT.AND P0, PT, |R16|, 8.50705917302346158658e+37, PT ;  /* 0x7e8000001000780b */ /* 0x000fe20003f04200 */
[----:B---3--:R-:W-:-:S03]  /*4510*/  FADD R10, -R5, R10 ;  /* 0x0000000a050a7221 */ /* 0x008fc60000000100 */
[----:B------:R-:W-:Y:S01]  /*4520*/  FSEL R11, R11, R16, P0 ;  /* 0x000000100b0b7208 */ /* 0x000fe20000000000 */
[C---:B------:R-:W-:Y:S01]  /*4530*/  FFMA R5, R10.reuse, R20, R5 ;  /* 0x000000140a057223 */ /* 0x040fe20000000005 */
[----:B------:R-:W-:-:S03]  /*4540*/  FMUL R10, R10, R10 ;  /* 0x0000000a0a0a7220 */ /* 0x000fc60000400000 */
[----:B------:R-:W-:Y:S01]  /*4550*/  @!P1 FMUL R11, R11, 16777216 ;  /* 0x4b8000000b0b9820 */ /* 0x000fe20000400000 */
[----:B------:R-:W-:Y:S01]  /*4560*/  FMUL R10, R13, R10 ;  /* 0x0000000a0d0a7220 */ /* 0x000fe20000400000 */
[----:B0-----:R-:W-:Y:S02]  /*4570*/  FADD R9, R9, R4 ;  /* 0x0000000409097221 */ /* 0x001fe40000000000 */
[----:B------:R-:W0:Y:S01]  /*4580*/  MUFU.RCP R14, R11 ;  /* 0x0000000b000e7308 */ /* 0x000e220000001000 */
[----:B------:R-:W1:Y:S01]  /*4590*/  SHFL.BFLY PT, R4, R5, 0x1, 0x1f ;  /* 0x0c201f0005047f89 */ /* 0x000e6200000e0000 */
[----:B------:R-:W-:Y:S01]  /*45a0*/  @P0 FMUL R17, R17, 0.25 ;  /* 0x3e80000011110820 */ /* 0x000fe20000400000 */
[----:B------:R-:W-:Y:S01]  /*45b0*/  FFMA R9, R20, R10, R9 ;  /* 0x0000000a14097223 */ /* 0x000fe20000000009 */
[----:B------:R-:W-:Y:S02]  /*45c0*/  FSETP.NEU.AND P0, PT, R16, RZ, PT ;  /* 0x000000ff1000720b */ /* 0x000fe40003f0d000 */
[----:B------:R-:W-:Y:S01]  /*45d0*/  @!P1 FMUL R17, R17, 16777216 ;  /* 0x4b80000011119820 */ /* 0x000fe20000400000 */
[----:B------:R-:W-:Y:S01]  /*45e0*/  ISETP.GE.AND P1, PT, R7, 0x8, PT ;  /* 0x000000080700780c */ /* 0x000fe20003f26270 */
[----:B------:R-:W2:Y:S02]  /*45f0*/  SHFL.BFLY PT, R10, R9, 0x1, 0x1f ;  /* 0x0c201f00090a7f89 */ /* 0x000ea400000e0000 */
[----:B0-----:R-:W-:-:S05]  /*4600*/  FMUL R14, R14, R17 ;  /* 0x000000110e0e7220 */ /* 0x001fca0000400000 */
[----:B------:R-:W-:Y:S02]  /*4610*/  FSEL R14, R14, RZ, P0 ;  /* 0x000000ff0e0e7208 */ /* 0x000fe40000000000 */
[----:B------:R-:W-:Y:S01]  /*4620*/  LOP3.LUT P0, RZ, R7, 0x1f, RZ, 0xc0, !PT ;  /* 0x0000001f07ff7812 */ /* 0x000fe2000780c0ff */
[----:B-1----:R-:W-:-:S04]  /*4630*/  FADD R4, -R5, R4 ;  /* 0x0000000405047221 */ /* 0x002fc80000000100 */
[----:B------:R-:W-:Y:S01]  /*4640*/  FMUL R15, R4, R4 ;  /* 0x00000004040f7220 */ /* 0x000fe20000400000 */
[----:B--2---:R-:W-:-:S03]  /*4650*/  FADD R13, R9, R10 ;  /* 0x0000000a090d7221 */ /* 0x004fc60000000000 */
[----:B------:R-:W-:Y:S01]  /*4660*/  FMUL R15, R12, R15 ;  /* 0x0000000f0c0f7220 */ /* 0x000fe20000400000 */
[----:B------:R-:W-:Y:S01]  /*4670*/  SHF.R.U32.HI R9, RZ, 0x3, R7 ;  /* 0x00000003ff097819 */ /* 0x000fe20000011607 */
[----:B------:R-:W-:Y:S02]  /*4680*/  FFMA R12, R4, R14, R5 ;  /* 0x0000000e040c7223 */ /* 0x000fe40000000005 */
[----:B------:R-:W-:Y:S01]  /*4690*/  FFMA R14, R14, R15, R13 ;  /* 0x0000000f0e0e7223 */ /* 0x000fe2000000000d */
[----:B------:R-:W-:-:S05]  /*46a0*/  LOP3.LUT R9, R9, 0x1c, RZ, 0xc0, !PT ;  /* 0x0000001c09097812 */ /* 0x000fca00078ec0ff */
[----:B------:R-:W-:Y:S04]  /*46b0*/  @!P0 STS [R9+0x40], R16 ;  /* 0x0000401009008388 */ /* 0x000fe80000000800 */
[----:B------:R-:W-:Y:S04]  /*46c0*/  @!P0 STS [R9], R12 ;  /* 0x0000000c09008388 */ /* 0x000fe80000000800 */
[----:B------:R-:W-:Y:S04]  /*46d0*/  @!P0 STS [R9+0x20], R14 ;  /* 0x0000200e09008388 */ /* 0x000fe80000000800 */
[----:B------:R-:W-:Y:S06]  /*46e0*/  BAR.SYNC 0x0 ;  /* 0x0000000000007b1d */ /* 0x000fec0000000000 */
[----:B------:R-:W0:Y:S04]  /*46f0*/  @!P1 LDS R3, [R7.X4+0x40] ;  /* 0x0000400007039984 */ /* 0x000e280000004800 */
[----:B------:R-:W-:Y:S04]  /*4700*/  @!P1 LDS R0, [R7.X4] ;  /* 0x0000000007009984 */ /* 0x000fe80000004800 */
[----:B------:R-:W1:Y:S04]  /*4710*/  @!P1 LDS R2, [R7.X4+0x20] ;  /* 0x0000200007029984 */ /* 0x000e680000004800 */
[----:B0-----:R-:W0:Y:S04]  /*4720*/  SHFL.BFLY PT, R4, R3, 0x4, 0x1f ;  /* 0x0c801f0003047f89 */ /* 0x001e2800000e0000 */
[----:B-1----:R-:W1:Y:S01]  /*4730*/  SHFL.BFLY PT, R9, R2, 0x4, 0x1f ;  /* 0x0c801f0002097f89 */ /* 0x002e6200000e0000 */
[----:B0-----:R-:W-:-:S04]  /*4740*/  FADD R10, R3, R4 ;  /* 0x00000004030a7221 */ /* 0x001fc80000000000 */
[C---:B------:R-:W-:Y:S01]  /*4750*/  FMUL R5, R10.reuse, 0.25 ;  /* 0x3e8000000a057820 */ /* 0x040fe20000400000 */
[C---:B------:R-:W-:Y:S01]  /*4760*/  FSETP.GEU.AND P1, PT, |R10|.reuse, 1.175494350822287508e-38, PT ;  /* 0x008000000a00780b */ /* 0x040fe20003f2e200 */
[----:B------:R-:W0:Y:S01]  /*4770*/  SHFL.BFLY PT, R13, R10, 0x2, 0x1f ;  /* 0x0c401f000a0d7f89 */ /* 0x000e2200000e0000 */
[----:B------:R-:W-:Y:S01]  /*4780*/  FSETP.GT.AND P0, PT, |R10|, 8.50705917302346158658e+37, PT ;  /* 0x7e8000000a00780b */ /* 0x000fe20003f04200 */
[----:B-1----:R-:W-:-:S03]  /*4790*/  FADD R9, R2, R9 ;  /* 0x0000000902097221 */ /* 0x002fc60000000000 */
[----:B------:R-:W-:Y:S02]  /*47a0*/  FSEL R11, R5, R10, P0 ;  /* 0x0000000a050b7208 */ /* 0x000fe40000000000 */
[----:B------:R-:W1:Y:S05]  /*47b0*/  SHFL.BFLY PT, R5, R0, 0x4, 0x1f ;  /* 0x0c801f0000057f89 */ /* 0x000e6a00000e0000 */
[----:B------:R-:W-:Y:S02]  /*47c0*/  @!P1 FMUL R11, R11, 16777216 ;  /* 0x4b8000000b0b9820 */ /* 0x000fe40000400000 */
[----:B------:R-:W-:-:S04]  /*47d0*/  @P0 FMUL R4, R4, 0.25 ;  /* 0x3e80000004040820 */ /* 0x000fc80000400000 */
[----:B------:R-:W2:Y:S01]  /*47e0*/  MUFU.RCP R11, R11 ;  /* 0x0000000b000b7308 */ /* 0x000ea20000001000 */
[----:B------:R-:W-:Y:S01]  /*47f0*/  @!P1 FMUL R4, R4, 16777216 ;  /* 0x4b80000004049820 */ /* 0x000fe20000400000 */
[C---:B------:R-:W-:Y:S01]  /*4800*/  FSETP.NEU.AND P1, PT, R10.reuse, RZ, PT ;  /* 0x000000ff0a00720b */ /* 0x040fe20003f2d000 */
[----:B0-----:R-:W-:-:S04]  /*4810*/  FADD R14, R10, R13 ;  /* 0x0000000d0a0e7221 */ /* 0x001fc80000000000 */
[C---:B------:R-:W-:Y:S01]  /*4820*/  FMUL R15, R14.reuse, 0.25 ;  /* 0x3e8000000e0f7820 */ /* 0x040fe20000400000 */
[----:B------:R-:W-:Y:S01]  /*4830*/  FSETP.GEU.AND P2, PT, |R14|, 1.175494350822287508e-38, PT ;  /* 0x008000000e00780b */ /* 0x000fe20003f4e200 */
[----:B-1----:R-:W-:Y:S01]  /*4840*/  FADD R5, -R0, R5 ;  /* 0x0000000500057221 */ /* 0x002fe20000000100 */
[----:B------:R-:W-:Y:S01]  /*4850*/  FSETP.GT.AND P0, PT, |R14|, 8.50705917302346158658e+37, PT ;  /* 0x7e8000000e00780b */ /* 0x000fe20003f04200 */
[----:B--2---:R-:W-:Y:S02]  /*4860*/  FMUL R4, R11, R4 ;  /* 0x000000040b047220 */ /* 0x004fe40000400000 */
[----:B------:R-:W-:Y:S01]  /*4870*/  FMUL R12, R5, R5 ;  /* 0x00000005050c7220 */ /* 0x000fe20000400000 */
[----:B------:R-:W-:Y:S01]  /*4880*/  FSEL R15, R15, R14, P0 ;  /* 0x0000000e0f0f7208 */ /* 0x000fe20000000000 */
[----:B------:R-:W0:Y:S01]  /*4890*/  SHFL.BFLY PT, R11, R14, 0x1, 0x1f ;  /* 0x0c201f000e0b7f89 */ /* 0x000e2200000e0000 */
[----:B------:R-:W-:Y:S01]  /*48a0*/  FSEL R4, R4, RZ, P1 ;  /* 0x000000ff04047208 */ /* 0x000fe20000800000 */
[----:B------:R-:W-:-:S04]  /*48b0*/  FMUL R12, R3, R12 ;  /* 0x0000000c030c7220 */ /* 0x000fc80000400000 */
[----:B------:R-:W-:Y:S01]  /*48c0*/  @!P2 FMUL R15, R15, 16777216 ;  /* 0x4b8000000f0fa820 */ /* 0x000fe20000400000 */
[----:B------:R-:W-:Y:S01]  /*48d0*/  FFMA R0, R5, R4, R0 ;  /* 0x0000000405007223 */ /* 0x000fe20000000000 */
[----:B------:R-:W-:Y:S01]  /*48e0*/  FFMA R9, R4, R12, R9 ;  /* 0x0000000c04097223 */ /* 0x000fe20000000009 */
[----:B------:R-:W-:Y:S01]  /*48f0*/  @P0 FMUL R13, R13, 0.25 ;  /* 0x3e8000000d0d0820 */ /* 0x000fe20000400000 */
[----:B------:R-:W1:Y:S01]  /*4900*/  MUFU.RCP R4, R15 ;  /* 0x0000000f00047308 */ /* 0x000e620000001000 */
[----:B------:R-:W-:Y:S01]  /*4910*/  FSETP.NEU.AND P0, PT, R14, RZ, PT ;  /* 0x000000ff0e00720b */ /* 0x000fe20003f0d000 */
[----:B------:R-:W2:Y:S01]  /*4920*/  SHFL.BFLY PT, R3, R0, 0x2, 0x1f ;  /* 0x0c401f0000037f89 */ /* 0x000ea200000e0000 */
[----:B------:R-:W-:-:S03]  /*4930*/  @!P2 FMUL R13, R13, 16777216 ;  /* 0x4b8000000d0da820 */ /* 0x000fc60000400000 */
[----:B------:R-:W3:Y:S01]  /*4940*/  SHFL.BFLY PT, R2, R9, 0x2, 0x1f ;  /* 0x0c401f0009027f89 */ /* 0x000ee200000e0000 */
[----:B0-----:R-:W-:Y:S01]  /*4950*/  FADD R12, R14, R11 ;  /* 0x0000000b0e0c7221 */ /* 0x001fe20000000000 */
[----:B-1----:R-:W-:-:S03]  /*4960*/  FMUL R4, R4, R13 ;  /* 0x0000000d04047220 */ /* 0x002fc60000400000 */
[C---:B------:R-:W-:Y:S01]  /*4970*/  FMUL R13, R12.reuse, 0.25 ;  /* 0x3e8000000c0d7820 */ /* 0x040fe20000400000 */
[----:B------:R-:W-:Y:S02]  /*4980*/  FSETP.GEU.AND P1, PT, |R12|, 1.175494350822287508e-38, PT ;  /* 0x008000000c00780b */ /* 0x000fe40003f2e200 */
[----:B------:R-:W-:Y:S02]  /*4990*/  FSEL R4, R4, RZ, P0 ;  /* 0x000000ff04047208 */ /* 0x000fe40000000000 */
[----:B------:R-:W-:Y:S01]  /*49a0*/  FSETP.GT.AND P0, PT, |R12|, 8.50705917302346158658e+37, PT ;  /* 0x7e8000000c00780b */ /* 0x000fe20003f04200 */
[----:B--2---:R-:W-:-:S03]  /*49b0*/  FADD R3, -R0, R3 ;  /* 0x0000000300037221 */ /* 0x004fc60000000100 */
[----:B------:R-:W-:Y:S01]  /*49c0*/  FSEL R13, R13, R12, P0 ;  /* 0x0000000c0d0d7208 */ /* 0x000fe20000000000 */
[C---:B------:R-:W-:Y:S01]  /*49d0*/  FMUL R5, R3.reuse, R3 ;  /* 0x0000000303057220 */ /* 0x040fe20000400000 */
[----:B------:R-:W-:Y:S01]  /*49e0*/  FFMA R0, R3, R4, R0 ;  /* 0x0000000403007223 */ /* 0x000fe20000000000 */
[----:B---3--:R-:W-:Y:S02]  /*49f0*/  FADD R9, R9, R2 ;  /* 0x0000000209097221 */ /* 0x008fe40000000000 */
[----:B------:R-:W-:Y:S01]  /*4a00*/  @!P1 FMUL R13, R13, 16777216 ;  /* 0x4b8000000d0d9820 */ /* 0x000fe20000400000 */
[----:B------:R-:W-:Y:S01]  /*4a10*/  FMUL R5, R10, R5 ;  /* 0x000000050a057220 */ /* 0x000fe20000400000 */
[----:B------:R-:W0:Y:S02]  /*4a20*/  SHFL.BFLY PT, R3, R0, 0x1, 0x1f ;  /* 0x0c201f0000037f89 */ /* 0x000e2400000e0000 */
[----:B------:R-:W-:Y:S01]  /*4a30*/  @P0 FMUL R11, R11, 0.25 ;  /* 0x3e8000000b0b0820 */ /* 0x000fe20000400000 */
[----:B------:R-:W-:Y:S01]  /*4a40*/  FFMA R5, R4, R5, R9 ;  /* 0x0000000504057223 */ /* 0x000fe20000000009 */
[----:B------:R-:W-:Y:S01]  /*4a50*/  LOP3.LUT P0, RZ, R7, 0x7, RZ, 0xc0, !PT ;  /* 0x0000000707ff7812 */ /* 0x000fe2000780c0ff */
[----:B------:R-:W1:Y:S01]  /*4a60*/  MUFU.RCP R4, R13 ;  /* 0x0000000d00047308 */ /* 0x000e620000001000 */
[----:B------:R-:W-:Y:S01]  /*4a70*/  @!P1 FMUL R11, R11, 16777216 ;  /* 0x4b8000000b0b9820 */ /* 0x000fe20000400000 */
[----:B------:R-:W-:Y:S01]  /*4a80*/  FSETP.NEU.AND P1, PT, R12, RZ, PT ;  /* 0x000000ff0c00720b */ /* 0x000fe20003f2d000 */
[----:B------:R-:W2:Y:S01]  /*4a90*/  SHFL.BFLY PT, R2, R5, 0x1, 0x1f ;  /* 0x0c201f0005027f89 */ /* 0x000ea200000e0000 */
[----:B------:R-:W-:Y:S01]  /*4aa0*/  ISETP.LT.AND P0, PT, R7, 0x8, !P0 ;  /* 0x000000080700780c */ /* 0x000fe20004701270 */
[----:B-1----:R-:W-:-:S12]  /*4ab0*/  FMUL R4, R4, R11 ;  /* 0x0000000b04047220 */ /* 0x002fd80000400000 */
[----:B------:R-:W-:Y:S01]  /*4ac0*/  @P0 STS [R7.X4+0x40], R12 ;  /* 0x0000400c07000388 */ /* 0x000fe20000004800 */
[----:B0-----:R-:W-:Y:S01]  /*4ad0*/  FADD R3, -R0, R3 ;  /* 0x0000000300037221 */ /* 0x001fe20000000100 */
[----:B------:R-:W-:-:S03]  /*4ae0*/  FSEL R4, R4, RZ, P1 ;  /* 0x000000ff04047208 */ /* 0x000fc60000800000 */
[C---:B------:R-:W-:Y:S02]  /*4af0*/  FMUL R11, R3.reuse, R3 ;  /* 0x00000003030b7220 */ /* 0x040fe40000400000 */
[----:B------:R-:W-:Y:S01]  /*4b00*/  FFMA R0, R3, R4, R0 ;  /* 0x0000000403007223 */ /* 0x000fe20000000000 */
[----:B--2---:R-:W-:Y:S01]  /*4b10*/  FADD R9, R5, R2 ;  /* 0x0000000205097221 */ /* 0x004fe20000000000 */
[----:B------:R-:W-:-:S03]  /*4b20*/  FMUL R11, R14, R11 ;  /* 0x0000000b0e0b7220 */ /* 0x000fc60000400000 */
[----:B------:R-:W-:Y:S01]  /*4b30*/  @P0 STS [R7.X4], R0 ;  /* 0x0000000007000388 */ /* 0x000fe20000004800 */
[----:B------:R-:W-:Y:S01]  /*4b40*/  FFMA R4, R4, R11, R9 ;  /* 0x0000000b04047223 */ /* 0x000fe20000000009 */
[----:B------:R-:W-:-:S04]  /*4b50*/  IMAD.MOV.U32 R9, RZ, RZ, 0x4 ;  /* 0x00000004ff097424 */ /* 0x000fc800078e00ff */
[----:B------:R-:W-:Y:S04]  /*4b60*/  @P0 STS [R7.X4+0x20], R4 ;  /* 0x0000200407000388 */ /* 0x000fe80000004800 */
[----:B------:R-:W-:Y:S06]  /*4b70*/  BAR.SYNC 0x0 ;  /* 0x0000000000007b1d */ /* 0x000fec0000000000 */
[----:B------:R-:W0:Y:S01]  /*4b80*/  LDS R5, [RZ] ;  /* 0x00000000ff057984 */ /* 0x000e220000000800 */
[----:B------:R-:W-:Y:S01]  /*4b90*/  ISETP.EQ.AND P0, PT, R8, RZ, !P6 ;  /* 0x000000ff0800720c */ /* 0x000fe20007702270 */
[----:B------:R-:W-:-:S12]  /*4ba0*/  IMAD.WIDE R2, R6, R9, c[0x0][0x190] ;  /* 0x0000640006027625 */ /* 0x000fd800078e0209 */
[----:B0-----:R0:W-:Y:S01]  /*4bb0*/  @P0 STG.E [R2.64], R5 ;  /* 0x0000000502000986 */ /* 0x0011e2000c101904 */
[----:B------:R-:W-:Y:S05]  /*4bc0*/  @!P0 EXIT ;  /* 0x000000000000894d */ /* 0x000fea0003800000 */
[----:B0-----:R-:W0:Y:S01]  /*4bd0*/  LDS R3, [0x20] ;  /* 0x00002000ff037984 */ /* 0x001e220000000800 */
[----:B------:R-:W-:-:S05]  /*4be0*/  IMAD.WIDE R6, R6, R9, c[0x0][0x198] ;  /* 0x0000660006067625 */ /* 0x000fca00078e0209 */
[----:B0-----:R-:W-:Y:S01]  /*4bf0*/  STG.E [R6.64], R3 ;  /* 0x0000000306007986 */ /* 0x001fe2000c101904 */
[----:B------:R-:W-:Y:S05]  /*4c00*/  EXIT ;  /* 0x000000000000794d */ /* 0x000fea0003800000 */
.L_x_4:
[----:B------:R-:W-:-:S00]  /*4c10*/  BRA `(.L_x_4) ;  /* 0xfffffff000007947 */ /* 0x000fc0000383ffff */
[----:B------:R-:W-:-:S00]  /*4c20*/  NOP ;  /* 0x0000000000007918 */ /* 0x000fc00000000000 */
        /* <DEDUP_REMOVED lines=13> */
.L_x_5:


//--------------------- .nv.shared.triton__0d1d2d3d4d5d6d7d891011de12 --------------------------
	.section	.nv.shared.triton__0d1d2d3d4d5d6d7d891011de12,"aw",@nobits
	.align	16
